	.target	sm_100a

	.elftype	@"ET_EXEC"


//--------------------- .note.nv.tkinfo           --------------------------
	.section	.note.nv.tkinfo,"",@"SHT_NOTE"
	.sectionflags	@"SHF_NOTE_NV_TKINFO"
	.tkinfo
        /*0018*/ 	.word	0x00000081
        /*0030*/ 	.string	""
        /*0030*/ 	.string	"ptxas-blackwell"
        /*0030*/ 	.string	"Cuda compilation tools, release 12.9, V12.9.86"
        /*0030*/ 	.string	"Build cuda_12.9.r12.9/compiler.36037853_0"
        /*0030*/ 	.string	"-v  -suppress-debug-info  -lineinfo  -arch sm_100a "



//--------------------- .note.nv.cuver            --------------------------
	.section	.note.nv.cuver,"",@"SHT_NOTE"
	.sectionflags	@"SHF_NOTE_NV_CUVER"
        /*0018*/ 	.short	0x0001
        /*001a*/ 	.short	0x0064
        /*001c*/ 	.short	0x0001
        /*001e*/ 	.short	0x0000
        /*0020*/ 	.short	0x0001
        /*0022*/ 	.short	0x0000


//--------------------- .nv.info                  --------------------------
	.section	.nv.info,"",@"SHT_CUDA_INFO"
	.align	4


	//----- nvinfo : EIATTR_REGCOUNT
	.align		4
        /*0000*/ 	.byte	0x04, 0x2f
        /*0002*/ 	.short	(.L_4 - .L_3)
	.align		4
.L_3:
        /*0004*/ 	.word	index@(gluon_mma)
        /*0008*/ 	.word	0x000000a8


	//----- nvinfo : EIATTR_FRAME_SIZE
	.align		4
.L_4:
        /*000c*/ 	.byte	0x04, 0x11
        /*000e*/ 	.short	(.L_6 - .L_5)
	.align		4
.L_5:
        /*0010*/ 	.word	index@($__internal_2_$__cuda_sm10x_tcgen05_guardrail_trap_unallocated_columns_being_dealloced)
        /*0014*/ 	.word	0x00000000


	//----- nvinfo : EIATTR_FRAME_SIZE
	.align		4
.L_6:
        /*0018*/ 	.byte	0x04, 0x11
        /*001a*/ 	.short	(.L_8 - .L_7)
	.align		4
.L_7:
        /*001c*/ 	.word	index@($__internal_1_$__cuda_sm10x_tcgen05_guardrail_trap_phase_invalid_during_alloc)
        /*0020*/ 	.word	0x00000000


	//----- nvinfo : EIATTR_FRAME_SIZE
	.align		4
.L_8:
        /*0024*/ 	.byte	0x04, 0x11
        /*0026*/ 	.short	(.L_10 - .L_9)
	.align		4
.L_9:
        /*0028*/ 	.word	index@($__internal_0_$__cuda_sm10x_tcgen05_guardrail_trap_col_being_dealloced_not_returned_by_alloc)
        /*002c*/ 	.word	0x00000000


	//----- nvinfo : EIATTR_FRAME_SIZE
	.align		4
.L_10:
        /*0030*/ 	.byte	0x04, 0x11
        /*0032*/ 	.short	(.L_12 - .L_11)
	.align		4
.L_11:
        /*0034*/ 	.word	index@(gluon_mma)
        /*0038*/ 	.word	0x00000000


	//----- nvinfo : EIATTR_MIN_STACK_SIZE
	.align		4
.L_12:
        /*003c*/ 	.byte	0x04, 0x12
        /*003e*/ 	.short	(.L_14 - .L_13)
	.align		4
.L_13:
        /*0040*/ 	.word	index@(gluon_mma)
        /*0044*/ 	.word	0x00000000
.L_14:


//--------------------- .nv.info.gluon_mma        --------------------------
	.section	.nv.info.gluon_mma,"",@"SHT_CUDA_INFO"
	.sectionflags	@""
	.align	4


	//----- nvinfo : EIATTR_CUDA_API_VERSION
	.align		4
        /*0000*/ 	.byte	0x04, 0x37
        /*0002*/ 	.short	(.L_16 - .L_15)
.L_15:
        /*0004*/ 	.word	0x00000081


	//----- nvinfo : EIATTR_KPARAM_INFO
	.align		4
.L_16:
        /*0008*/ 	.byte	0x04, 0x17
        /*000a*/ 	.short	(.L_18 - .L_17)
.L_17:
        /*000c*/ 	.word	0x00000000
        /*0010*/ 	.short	0x0004
        /*0012*/ 	.short	0x0020
        /*0014*/ 	.byte	0x00, 0xf4, 0x21, 0x00


	//----- nvinfo : EIATTR_KPARAM_INFO
	.align		4
.L_18:
        /*0018*/ 	.byte	0x04, 0x17
        /*001a*/ 	.short	(.L_20 - .L_19)
.L_19:
        /*001c*/ 	.word	0x00000000
        /*0020*/ 	.short	0x0003
        /*0022*/ 	.short	0x0018
        /*0024*/ 	.byte	0x00, 0xf4, 0x21, 0x00


	//----- nvinfo : EIATTR_KPARAM_INFO
	.align		4
.L_20:
        /*0028*/ 	.byte	0x04, 0x17
        /*002a*/ 	.short	(.L_22 - .L_21)
.L_21:
        /*002c*/ 	.word	0x00000000
        /*0030*/ 	.short	0x0002
        /*0032*/ 	.short	0x0010
        /*0034*/ 	.byte	0x00, 0xf4, 0x21, 0x00


	//----- nvinfo : EIATTR_KPARAM_INFO
	.align		4
.L_22:
        /*0038*/ 	.byte	0x04, 0x17
        /*003a*/ 	.short	(.L_24 - .L_23)
.L_23:
        /*003c*/ 	.word	0x00000000
        /*0040*/ 	.short	0x0001
        /*0042*/ 	.short	0x0008
        /*0044*/ 	.byte	0x00, 0xf4, 0x21, 0x00


	//----- nvinfo : EIATTR_KPARAM_INFO
	.align		4
.L_24:
        /*0048*/ 	.byte	0x04, 0x17
        /*004a*/ 	.short	(.L_26 - .L_25)
.L_25:
        /*004c*/ 	.word	0x00000000
        /*0050*/ 	.short	0x0000
        /*0052*/ 	.short	0x0000
        /*0054*/ 	.byte	0x00, 0xf4, 0x21, 0x00


	//----- nvinfo : EIATTR_AT_ENTRY_FRAGMENTS
	.align		4
.L_26:
        /*0058*/ 	.byte	0x04, 0x4f
        /*005a*/ 	.short	(.L_28 - .L_27)


	//   ....[0]....
.L_27:
        /*005c*/ 	.word	0x00000004


	//----- nvinfo : EIATTR_RESERVED_SMEM_USED
	.align		4
.L_28:
        /*0060*/ 	.byte	0x01, 0x41
	.zero		2


	//----- nvinfo : EIATTR_SPARSE_MMA_MASK
	.align		4
        /*0064*/ 	.byte	0x03, 0x50
        /*0066*/ 	.short	0x0000


	//----- nvinfo : EIATTR_TCGEN05_1CTA_USED
	.align		4
        /*0068*/ 	.byte	0x01, 0x51
	.zero		2


	//----- nvinfo : EIATTR_MAXREG_COUNT
	.align		4
        /*006c*/ 	.byte	0x03, 0x1b
        /*006e*/ 	.short	0x00ff


	//----- nvinfo : EIATTR_NUM_BARRIERS
	.align		4
        /*0070*/ 	.byte	0x02, 0x4c
        /*0072*/ 	.byte	0x01
	.zero		1


	//----- nvinfo : EIATTR_INT_WARP_WIDE_INSTR_OFFSETS
	.align		4
        /*0074*/ 	.byte	0x04, 0x31
        /*0076*/ 	.short	(.L_30 - .L_29)


	//   ....[0]....
.L_29:
        /*0078*/ 	.word	0x00002d40


	//   ....[1]....
        /*007c*/ 	.word	0x00002d80


	//   ....[2]....
        /*0080*/ 	.word	0x00003800


	//   ....[3]....
        /*0084*/ 	.word	0x00003810


	//   ....[4]....
        /*0088*/ 	.word	0x00004d80


	//   ....[5]....
        /*008c*/ 	.word	0x00004dd0


	//----- nvinfo : EIATTR_COOP_GROUP_MASK_REGIDS
	.align		4
.L_30:
        /*0090*/ 	.byte	0x04, 0x29
        /*0092*/ 	.short	(.L_32 - .L_31)


	//   ....[0]....
.L_31:
        /*0094*/ 	.word	0xffffffff


	//   ....[1]....
        /*0098*/ 	.word	0xffffffff


	//   ....[2]....
        /*009c*/ 	.word	0xffffffff


	//   ....[3]....
        /*00a0*/ 	.word	0xffffffff


	//----- nvinfo : EIATTR_COOP_GROUP_INSTR_OFFSETS
	.align		4
.L_32:
        /*00a4*/ 	.byte	0x04, 0x28
        /*00a6*/ 	.short	(.L_34 - .L_33)


	//   ....[0]....
.L_33:
        /*00a8*/ 	.word	0x00000050


	//   ....[1]....
        /*00ac*/ 	.word	0x00000310


	//   ....[2]....
        /*00b0*/ 	.word	0x00004c10


	//   ....[3]....
        /*00b4*/ 	.word	0x00004e80


	//----- nvinfo : EIATTR_VRC_CTA_INIT_COUNT
	.align		4
.L_34:
        /*00b8*/ 	.byte	0x02, 0x4a
        /*00ba*/ 	.byte	0x80
	.zero		1


	//----- nvinfo : EIATTR_MBARRIER_INSTR_OFFSETS
	.align		4
        /*00bc*/ 	.byte	0x04, 0x39
        /*00be*/ 	.short	(.L_36 - .L_35)


	//   ....[0]....
.L_35:
        /*00c0*/ 	.word	0x00003550
        /*00c4*/ 	.word	0x000000ff
        /*00c8*/ 	.word	0x0000a000
        /*00cc*/ 	.short	0x0100
        /*00ce*/ 	.byte	0x0a
	.zero		1


	//   ....[1]....
        /*00d0*/ 	.word	0x00003880
        /*00d4*/ 	.word	0x000000ff
        /*00d8*/ 	.word	0x0000a000
        /*00dc*/ 	.short	0x010a
        /*00de*/ 	.byte	0x0a
	.zero		1


	//   ....[2]....
        /*00e0*/ 	.word	0x000039f0
        /*00e4*/ 	.word	0x000000ff
        /*00e8*/ 	.word	0x0000a000
        /*00ec*/ 	.short	0x0108
        /*00ee*/ 	.byte	0x0a
	.zero		1


	//   ....[3]....
        /*00f0*/ 	.word	0x00004ea0
        /*00f4*/ 	.word	0x000000ff
        /*00f8*/ 	.word	0x0000a000
        /*00fc*/ 	.short	0x010a
        /*00fe*/ 	.byte	0x0a
	.zero		1


	//----- nvinfo : EIATTR_NUM_MBARRIERS
	.align		4
.L_36:
        /*0100*/ 	.byte	0x03, 0x38
        /*0102*/ 	.short	0x0001


	//----- nvinfo : EIATTR_EXIT_INSTR_OFFSETS
	.align		4
        /*0104*/ 	.byte	0x04, 0x1c
        /*0106*/ 	.short	(.L_38 - .L_37)


	//   ....[0]....
.L_37:
        /*0108*/ 	.word	0x00004e90


	//----- nvinfo : EIATTR_REQNTID
	.align		4
.L_38:
        /*010c*/ 	.byte	0x04, 0x10
        /*010e*/ 	.short	(.L_40 - .L_39)
.L_39:
        /*0110*/ 	.word	0x00000080
        /*0114*/ 	.word	0x00000001
        /*0118*/ 	.word	0x00000001


	//----- nvinfo : EIATTR_CRS_STACK_SIZE
	.align		4
.L_40:
        /*011c*/ 	.byte	0x04, 0x1e
        /*011e*/ 	.short	(.L_42 - .L_41)
.L_41:
        /*0120*/ 	.word	0x00000000


	//----- nvinfo : EIATTR_CBANK_PARAM_SIZE
	.align		4
.L_42:
        /*0124*/ 	.byte	0x03, 0x19
        /*0126*/ 	.short	0x0028


	//----- nvinfo : EIATTR_PARAM_CBANK
	.align		4
        /*0128*/ 	.byte	0x04, 0x0a
        /*012a*/ 	.short	(.L_44 - .L_43)
	.align		4
.L_43:
        /*012c*/ 	.word	index@(.nv.constant0.gluon_mma)
        /*0130*/ 	.short	0x0380
        /*0132*/ 	.short	0x0028


	//----- nvinfo : EIATTR_SW_WAR
	.align		4
.L_44:
        /*0134*/ 	.byte	0x04, 0x36
        /*0136*/ 	.short	(.L_46 - .L_45)
.L_45:
        /*0138*/ 	.word	0x00000008
.L_46:


//--------------------- .nv.compat                --------------------------
	.section	.nv.compat,"",@"SHT_CUDA_COMPAT_INFO"
	.align	4
        /*0000*/ 	.byte	0x02, 0x02, 0x02, 0x00, 0x02, 0x05, 0x05, 0x00, 0x02, 0x03, 0x00, 0x00, 0x02, 0x06, 0x01, 0x00


//--------------------- .nv.callgraph             --------------------------
	.section	.nv.callgraph,"",@"SHT_CUDA_CALLGRAPH"
	.align	4
	.sectionentsize	8
	.align		4
        /*0000*/ 	.word	0x00000000
	.align		4
        /*0004*/ 	.word	0xffffffff
	.align		4
        /*0008*/ 	.word	0x00000000
	.align		4
        /*000c*/ 	.word	0xfffffffe
	.align		4
        /*0010*/ 	.word	0x00000000
	.align		4
        /*0014*/ 	.word	0xfffffffd
	.align		4
        /*0018*/ 	.word	0x00000000
	.align		4
        /*001c*/ 	.word	0xfffffffc


//--------------------- .text.gluon_mma           --------------------------
	.section	.text.gluon_mma,"ax",@progbits
	.align	128
        .global         gluon_mma
        .type           gluon_mma,@function
        .size           gluon_mma,(.L_x_15 - gluon_mma)
        .other          gluon_mma,@"STO_CUDA_ENTRY STV_DEFAULT"
gluon_mma:
.text.gluon_mma:
[----:B------:R-:W0:Y:S01]  /*0000*/  LDC R1, c[0x0][0x37c] ;  /* 0x0000df00ff017b82 */ /* 0x000e220000000800 */
[----:B------:R-:W1:Y:S02]  /*0010*/  S2R R132, SR_TID.X ;  /* 0x0000000000847919 */ /* 0x000e640000002100 */
[----:B-1----:R-:W-:-:S13]  /*0020*/  ISETP.GE.U32.AND P1, PT, R132, 0x20, PT ;  /* 0x000000208400780c */ /* 0x002fda0003f26070 */
[----:B------:R-:W-:Y:S05]  /*0030*/  @P1 BRA `(.L_x_0) ;  /* 0x0000000000b81947 */ /* 0x000fea0003800000 */
[----:B------:R-:W1:Y:S01]  /*0040*/  S2UR UR6, SR_CgaCtaId ;  /* 0x00000000000679c3 */ /* 0x000e620000008800 */
[----:B------:R-:W-:Y:S01]  /*0050*/  NOP ;  /* 0x0000000000007918 */ /* 0x000fe20000000000 */
[----:B------:R-:W-:Y:S02]  /*0060*/  UMOV UR4, 0x40 ;  /* 0x0000004000047882 */ /* 0x000fe40000000000 */
[----:B-1----:R-:W-:-:S09]  /*0070*/  ULEA UR4, UR6, UR4, 0x18 ;  /* 0x0000000406047291 */ /* 0x002fd2000f8ec0ff */
[----:B------:R-:W1:Y:S01]  /*0080*/  LDS.U8 R0, [UR4] ;  /* 0x00000004ff007984 */ /* 0x000e620008000000 */
[----:B------:R-:W-:Y:S02]  /*0090*/  UMOV UR4, 0x400 ;  /* 0x0000040000047882 */ /* 0x000fe40000000000 */
[----:B------:R-:W-:Y:S01]  /*00a0*/  ULEA UR4, UR6, UR4, 0x18 ;  /* 0x0000000406047291 */ /* 0x000fe2000f8ec0ff */
[----:B-1----:R-:W-:-:S13]  /*00b0*/  ISETP.NE.AND P0, PT, R0, RZ, PT ;  /* 0x000000ff0000720c */ /* 0x002fda0003f05270 */
[----:B------:R-:W-:Y:S05]  /*00c0*/  @P0 BRA `(.L_x_1) ;  /* 0x00000000007c0947 */ /* 0x000fea0003800000 */
[----:B------:R-:W-:-:S13]  /*00d0*/  ELECT P0, URZ, PT ;  /* 0x0000000000ff782f */ /* 0x000fda0003800000 */
[----:B------:R-:W-:Y:S05]  /*00e0*/  @!P0 BRA `(.L_x_2) ;  /* 0x0000000000848947 */ /* 0x000fea0003800000 */
[----:B------:R-:W-:Y:S01]  /*00f0*/  UMOV UR5, 0x8 ;  /* 0x0000000800057882 */ /* 0x000fe20000000000 */
[----:B------:R-:W-:Y:S02]  /*0100*/  IMAD.MOV.U32 R4, RZ, RZ, 0x1 ;  /* 0x00000001ff047424 */ /* 0x000fe400078e00ff */
[----:B------:R-:W-:Y:S02]  /*0110*/  IMAD.MOV.U32 R5, RZ, RZ, 0xff ;  /* 0x000000ffff057424 */ /* 0x000fe400078e00ff */
[----:B------:R-:W-:Y:S04]  /*0120*/  DEPBAR.LE SB1, 0x36 ;  /* 0x00009d800000791a */ /* 0x000fe80000000000 */
[----:B------:R-:W1:Y:S02]  /*0130*/  UTCATOMSWS.FIND_AND_SET.ALIGN UP0, UR5, UR5 ;  /* 0x00000005000575e3 */ /* 0x000e640008000800 */
[----:B-1----:R-:W-:-:S04]  /*0140*/  PLOP3.LUT P0, PT, PT, PT, UP0, 0x80, 0x8 ;  /* 0x000000000008781c */ /* 0x002fc80003f0f008 */
[----:B------:R-:W-:-:S04]  /*0150*/  SEL R0, RZ, 0xffffffff, !P0 ;  /* 0xffffffffff007807 */ /* 0x000fc80004000000 */
[----:B------:R-:W-:Y:S01]  /*0160*/  ISETP.NE.AND P0, PT, R0, RZ, PT ;  /* 0x000000ff0000720c */ /* 0x000fe20003f05270 */
[----:B------:R-:W-:-:S12]  /*0170*/  IMAD.U32 R0, RZ, RZ, UR5 ;  /* 0x00000005ff007e24 */ /* 0x000fd8000f8e00ff */
[----:B------:R-:W-:Y:S05]  /*0180*/  @P0 BRA `(.L_x_3) ;  /* 0x0000000000240947 */ /* 0x000fea0003800000 */
.L_x_4:
[----:B------:R-:W-:Y:S05]  /*0190*/  NANOSLEEP 0x64 ;  /* 0x000000640000795d */ /* 0x000fea0003800000 */
[----:B------:R-:W-:-:S05]  /*01a0*/  UMOV UR5, 0x8 ;  /* 0x0000000800057882 */ /* 0x000fca0000000000 */
[----:B------:R-:W-:Y:S04]  /*01b0*/  DEPBAR.LE SB1, 0x36 ;  /* 0x00009d800000791a */ /* 0x000fe80000000000 */
[----:B------:R-:W1:Y:S02]  /*01c0*/  UTCATOMSWS.FIND_AND_SET.ALIGN UP0, UR5, UR5 ;  /* 0x00000005000575e3 */ /* 0x000e640008000800 */
[----:B-1----:R-:W-:-:S04]  /*01d0*/  PLOP3.LUT P0, PT, PT, PT, UP0, 0x80, 0x8 ;  /* 0x000000000008781c */ /* 0x002fc80003f0f008 */
[----:B------:R-:W-:-:S04]  /*01e0*/  SEL R0, RZ, 0xffffffff, !P0 ;  /* 0xffffffffff007807 */ /* 0x000fc80004000000 */
[----:B------:R-:W-:Y:S01]  /*01f0*/  ISETP.NE.AND P0, PT, R0, RZ, PT ;  /* 0x000000ff0000720c */ /* 0x000fe20003f05270 */
[----:B------:R-:W-:-:S12]  /*0200*/  IMAD.U32 R0, RZ, RZ, UR5 ;  /* 0x00000005ff007e24 */ /* 0x000fd8000f8e00ff */
[----:B------:R-:W-:Y:S05]  /*0210*/  @!P0 BRA `(.L_x_4) ;  /* 0xfffffffc00dc8947 */ /* 0x000fea000383ffff */
.L_x_3:
[C---:B------:R-:W-:Y:S01]  /*0220*/  VIADD R3, R0.reuse, 0x10 ;  /* 0x0000001000037836 */ /* 0x040fe20000000000 */
[----:B------:R-:W-:Y:S01]  /*0230*/  UMOV UR5, 0x50 ;  /* 0x0000005000057882 */ /* 0x000fe20000000000 */
[----:B------:R-:W-:Y:S01]  /*0240*/  SHF.L.U32 R2, R5, R0, RZ ;  /* 0x0000000005027219 */ /* 0x000fe200000006ff */
[----:B------:R-:W-:Y:S01]  /*0250*/  ULEA UR5, UR6, UR5, 0x18 ;  /* 0x0000000506057291 */ /* 0x000fe2000f8ec0ff */
[----:B------:R-:W-:Y:S01]  /*0260*/  IMAD.SHL.U32 R0, R0, 0x20, RZ ;  /* 0x0000002000007824 */ /* 0x000fe200078e00ff */
[----:B------:R-:W-:-:S04]  /*0270*/  SHF.L.U32 R3, R4, R3, RZ ;  /* 0x0000000304037219 */ /* 0x000fc800000006ff */
[----:B------:R-:W-:-:S05]  /*0280*/  LOP3.LUT R2, R3, R2, RZ, 0xfc, !PT ;  /* 0x0000000203027212 */ /* 0x000fca00078efcff */
[----:B------:R1:W-:Y:S04]  /*0290*/  ATOMS.OR RZ, [UR5], R2 ;  /* 0x00000002ffff798c */ /* 0x0003e8000b000005 */
[----:B------:R1:W-:Y:S01]  /*02a0*/  STS [UR4], R0 ;  /* 0x00000000ff007988 */ /* 0x0003e20008000804 */
[----:B------:R-:W-:Y:S05]  /*02b0*/  BRA `(.L_x_2) ;  /* 0x0000000000107947 */ /* 0x000fea0003800000 */
.L_x_1:
[----:B------:R-:W-:Y:S01]  /*02c0*/  IMAD.MOV.U32 R0, RZ, RZ, -0x1 ;  /* 0xffffffffff007424 */ /* 0x000fe200078e00ff */
[----:B------:R-:W-:-:S04]  /*02d0*/  MOV R2, 0x300 ;  /* 0x0000030000027802 */ /* 0x000fc80000000f00 */
[----:B------:R1:W-:Y:S03]  /*02e0*/  STS [UR4], R0 ;  /* 0x00000000ff007988 */ /* 0x0003e60008000804 */
[----:B01----:R-:W-:Y:S05]  /*02f0*/  CALL.REL.NOINC `($__internal_1_$__cuda_sm10x_tcgen05_guardrail_trap_phase_invalid_during_alloc) ;  /* 0x0000004c00007944 */ /* 0x003fea0003c00000 */
.L_x_2:
[----:B------:R-:W-:Y:S05]  /*0300*/  WARPSYNC.ALL ;  /* 0x0000000000007948 */ /* 0x000fea0003800000 */
[----:B------:R-:W-:Y:S01]  /*0310*/  NOP ;  /* 0x0000000000007918 */ /* 0x000fe20000000000 */
.L_x_0:
[----:B------:R-:W2:Y:S01]  /*0320*/  LDCU.128 UR12, c[0x0][0x380] ;  /* 0x00007000ff0c77ac */ /* 0x000ea20008000c00 */
[C---:B------:R-:W-:Y:S01]  /*0330*/  LOP3.LUT R61, R132.reuse, 0x60, RZ, 0xc0, !PT ;  /* 0x00000060843d7812 */ /* 0x040fe200078ec0ff */
[----:B------:R-:W3:Y:S01]  /*0340*/  S2UR UR9, SR_CgaCtaId ;  /* 0x00000000000979c3 */ /* 0x000ee20000008800 */
[----:B------:R-:W-:Y:S01]  /*0350*/  LOP3.LUT R10, R132, 0x1f, RZ, 0xc0, !PT ;  /* 0x0000001f840a7812 */ /* 0x000fe200078ec0ff */
[----:B------:R-:W-:Y:S01]  /*0360*/  UMOV UR4, 0x400 ;  /* 0x0000040000047882 */ /* 0x000fe20000000000 */
[----:B------:R-:W-:Y:S01]  /*0370*/  SHF.R.U32.HI R11, RZ, 0x5, R132 ;  /* 0x00000005ff0b7819 */ /* 0x000fe20000011684 */
[----:B-1----:R-:W-:Y:S01]  /*0380*/  IMAD.WIDE.U32 R2, R61, 0x8, RZ ;  /* 0x000000083d027825 */ /* 0x002fe200078e00ff */
[----:B------:R-:W1:Y:S02]  /*0390*/  LDCU.64 UR20, c[0x0][0x358] ;  /* 0x00006b00ff1477ac */ /* 0x000e640008000a00 */
[----:B------:R-:W-:Y:S01]  /*03a0*/  SGXT.U32 R11, R11, 0x2 ;  /* 0x000000020b0b781a */ /* 0x000fe20000000000 */
[----:B------:R-:W-:-:S03]  /*03b0*/  IMAD.SHL.U32 R61, R61, 0x4, RZ ;  /* 0x000000043d3d7824 */ /* 0x000fc600078e00ff */
[C---:B------:R-:W-:Y:S02]  /*03c0*/  LOP3.LUT R67, R11.reuse, 0x8, RZ, 0xfc, !PT ;  /* 0x000000080b437812 */ /* 0x040fe400078efcff */
[C---:B------:R-:W-:Y:S02]  /*03d0*/  LOP3.LUT R63, R11.reuse, 0xc, RZ, 0xfc, !PT ;  /* 0x0000000c0b3f7812 */ /* 0x040fe400078efcff */
[----:B------:R-:W-:Y:S02]  /*03e0*/  LOP3.LUT R59, R11, 0x10, RZ, 0xfc, !PT ;  /* 0x000000100b3b7812 */ /* 0x000fe400078efcff */
[----:B--2---:R-:W-:Y:S02]  /*03f0*/  IADD3 R2, P0, P2, R10, UR14, R2 ;  /* 0x0000000e0a027c10 */ /* 0x004fe4000fa1e002 */
[----:B------:R-:W-:Y:S02]  /*0400*/  LEA R43, P3, R67, UR12, 0x7 ;  /* 0x0000000c432b7c11 */ /* 0x000fe4000f8638ff */
[----:B------:R-:W-:-:S02]  /*0410*/  IADD3.X R3, PT, PT, RZ, UR15, R3, P0, P2 ;  /* 0x0000000fff037c10 */ /* 0x000fc400087e4403 */
[----:B------:R-:W-:Y:S01]  /*0420*/  IADD3 R48, P0, P2, R10, UR12, R61 ;  /* 0x0000000c0a307c10 */ /* 0x000fe2000fa1e03d */
[----:B---3--:R-:W-:Y:S01]  /*0430*/  ULEA UR10, UR9, UR4, 0x18 ;  /* 0x00000004090a7291 */ /* 0x008fe2000f8ec0ff */
[----:B------:R-:W-:Y:S01]  /*0440*/  LOP3.LUT R57, R11, 0x14, RZ, 0xfc, !PT ;  /* 0x000000140b397812 */ /* 0x000fe200078efcff */
[----:B------:R-:W-:Y:S01]  /*0450*/  BAR.SYNC.DEFER_BLOCKING 0x0 ;  /* 0x0000000000007b1d */ /* 0x000fe20000010000 */
[----:B------:R-:W-:Y:S02]  /*0460*/  IADD3.X R49, PT, PT, RZ, UR13, RZ, P0, P2 ;  /* 0x0000000dff317c10 */ /* 0x000fe400087e44ff */
[----:B------:R-:W-:Y:S02]  /*0470*/  LEA R39, P2, R63, UR12, 0x7 ;  /* 0x0000000c3f277c11 */ /* 0x000fe4000f8438ff */
[C---:B------:R-:W-:Y:S02]  /*0480*/  LOP3.LUT R55, R11.reuse, 0x18, RZ, 0xfc, !PT ;  /* 0x000000180b377812 */ /* 0x040fe400078efcff */
[----:B------:R-:W-:-:S02]  /*0490*/  LOP3.LUT R51, R11, 0x20, RZ, 0xfc, !PT ;  /* 0x000000200b337812 */ /* 0x000fc400078efcff */
[C---:B------:R-:W-:Y:S02]  /*04a0*/  LOP3.LUT R45, R11.reuse, 0x24, RZ, 0xfc, !PT ;  /* 0x000000240b2d7812 */ /* 0x040fe400078efcff */
[----:B------:R-:W-:Y:S02]  /*04b0*/  LOP3.LUT R65, R11, 0x4, RZ, 0xfc, !PT ;  /* 0x000000040b417812 */ /* 0x000fe400078efcff */
[----:B------:R-:W-:Y:S02]  /*04c0*/  LEA.HI.X R22, R67, UR13, RZ, 0x7, P3 ;  /* 0x0000000d43167c11 */ /* 0x000fe400098f3cff */
[----:B------:R-:W-:Y:S02]  /*04d0*/  LEA.HI.X R20, R63, UR13, RZ, 0x7, P2 ;  /* 0x0000000d3f147c11 */ /* 0x000fe400090f3cff */
[C---:B------:R-:W-:Y:S02]  /*04e0*/  LOP3.LUT R53, R11.reuse, 0x1c, RZ, 0xfc, !PT ;  /* 0x0000001c0b357812 */ /* 0x040fe400078efcff */
[----:B------:R-:W-:-:S02]  /*04f0*/  LOP3.LUT R41, R11, 0x28, RZ, 0xfc, !PT ;  /* 0x000000280b297812 */ /* 0x000fc400078efcff */
[C---:B------:R-:W-:Y:S02]  /*0500*/  LOP3.LUT R37, R11.reuse, 0x2c, RZ, 0xfc, !PT ;  /* 0x0000002c0b257812 */ /* 0x040fe400078efcff */
[C---:B------:R-:W-:Y:S01]  /*0510*/  LOP3.LUT R33, R11.reuse, 0x30, RZ, 0xfc, !PT ;  /* 0x000000300b217812 */ /* 0x040fe200078efcff */
[----:B------:R-:W2:Y:S01]  /*0520*/  LDS R50, [UR10] ;  /* 0x0000000aff327984 */ /* 0x000ea20008000800 */
[C---:B------:R-:W-:Y:S02]  /*0530*/  LOP3.LUT R27, R11.reuse, 0x34, RZ, 0xfc, !PT ;  /* 0x000000340b1b7812 */ /* 0x040fe400078efcff */
[----:B------:R-:W-:Y:S01]  /*0540*/  LOP3.LUT R25, R11, 0x38, RZ, 0xfc, !PT ;  /* 0x000000380b197812 */ /* 0x000fe200078efcff */
[----:B------:R-:W-:Y:S01]  /*0550*/  BAR.SYNC.DEFER_BLOCKING 0x0 ;  /* 0x0000000000007b1d */ /* 0x000fe20000010000 */
[----:B------:R-:W-:Y:S02]  /*0560*/  LEA R35, P0, R59, UR12, 0x7 ;  /* 0x0000000c3b237c11 */ /* 0x000fe4000f8038ff */
[----:B------:R-:W-:-:S02]  /*0570*/  LEA R31, P6, R57, UR12, 0x7 ;  /* 0x0000000c391f7c11 */ /* 0x000fc4000f8c38ff */
[----:B------:R-:W-:Y:S02]  /*0580*/  LEA R29, P5, R55, UR12, 0x7 ;  /* 0x0000000c371d7c11 */ /* 0x000fe4000f8a38ff */
[----:B------:R-:W-:Y:S02]  /*0590*/  LEA R21, P3, R51, UR12, 0x7 ;  /* 0x0000000c33157c11 */ /* 0x000fe4000f8638ff */
[----:B------:R-:W-:Y:S02]  /*05a0*/  LEA R19, P2, R45, UR12, 0x7 ;  /* 0x0000000c2d137c11 */ /* 0x000fe4000f8438ff */
[----:B------:R-:W-:Y:S02]  /*05b0*/  LOP3.LUT R11, R11, 0x3c, RZ, 0xfc, !PT ;  /* 0x0000003c0b0b7812 */ /* 0x000fe400078efcff */
[----:B------:R-:W-:Y:S02]  /*05c0*/  LEA R47, P4, R65, UR12, 0x7 ;  /* 0x0000000c412f7c11 */ /* 0x000fe4000f8838ff */
[----:B------:R-:W-:-:S02]  /*05d0*/  LEA.HI.X R18, R59, UR13, RZ, 0x7, P0 ;  /* 0x0000000d3b127c11 */ /* 0x000fc400080f3cff */
[----:B------:R-:W-:Y:S02]  /*05e0*/  LEA.HI.X R8, R57, UR13, RZ, 0x7, P6 ;  /* 0x0000000d39087c11 */ /* 0x000fe4000b0f3cff */
[----:B------:R-:W-:Y:S02]  /*05f0*/  LEA.HI.X R6, R55, UR13, RZ, 0x7, P5 ;  /* 0x0000000d37067c11 */ /* 0x000fe4000a8f3cff */
[----:B------:R-:W-:Y:S02]  /*0600*/  LEA.HI.X R16, R51, UR13, RZ, 0x7, P3 ;  /* 0x0000000d33107c11 */ /* 0x000fe400098f3cff */
[----:B------:R-:W-:Y:S02]  /*0610*/  LEA.HI.X R14, R45, UR13, RZ, 0x7, P2 ;  /* 0x0000000d2d0e7c11 */ /* 0x000fe400090f3cff */
[----:B------:R-:W-:Y:S02]  /*0620*/  LEA.HI.X R28, R65, UR13, RZ, 0x7, P4 ;  /* 0x0000000d411c7c11 */ /* 0x000fe4000a0f3cff */
[----:B------:R-:W-:-:S02]  /*0630*/  LEA R9, P0, R41, UR12, 0x7 ;  /* 0x0000000c29097c11 */ /* 0x000fc4000f8038ff */
[----:B------:R-:W-:Y:S02]  /*0640*/  LEA R7, P6, R37, UR12, 0x7 ;  /* 0x0000000c25077c11 */ /* 0x000fe4000f8c38ff */
[----:B------:R-:W-:Y:S02]  /*0650*/  LEA R5, P5, R33, UR12, 0x7 ;  /* 0x0000000c21057c11 */ /* 0x000fe4000f8a38ff */
[----:B------:R-:W-:Y:S02]  /*0660*/  LEA R15, P3, R25, UR12, 0x7 ;  /* 0x0000000c190f7c11 */ /* 0x000fe4000f8638ff */
[----:B------:R-:W-:Y:S02]  /*0670*/  LEA R13, P2, R11, UR12, 0x7 ;  /* 0x0000000c0b0d7c11 */ /* 0x000fe4000f8438ff */
[----:B------:R-:W-:Y:S02]  /*0680*/  LEA R23, P4, R53, UR12, 0x7 ;  /* 0x0000000c35177c11 */ /* 0x000fe4000f8838ff */
[----:B------:R-:W-:-:S02]  /*0690*/  LEA.HI.X R12, R41, UR13, RZ, 0x7, P0 ;  /* 0x0000000d290c7c11 */ /* 0x000fc400080f3cff */
[----:B------:R-:W-:Y:S02]  /*06a0*/  LEA.HI.X R36, R37, UR13, RZ, 0x7, P6 ;  /* 0x0000000d25247c11 */ /* 0x000fe4000b0f3cff */
[----:B------:R-:W-:Y:S02]  /*06b0*/  LEA.HI.X R32, R33, UR13, RZ, 0x7, P5 ;  /* 0x0000000d21207c11 */ /* 0x000fe4000a8f3cff */
[----:B------:R-:W-:Y:S02]  /*06c0*/  LEA.HI.X R24, R25, UR13, RZ, 0x7, P3 ;  /* 0x0000000d19187c11 */ /* 0x000fe400098f3cff */
[----:B------:R-:W-:Y:S02]  /*06d0*/  LEA.HI.X R0, R11, UR13, RZ, 0x7, P2 ;  /* 0x0000000d0b007c11 */ /* 0x000fe400090f3cff */
[----:B------:R-:W-:Y:S02]  /*06e0*/  LEA.HI.X R4, R53, UR13, RZ, 0x7, P4 ;  /* 0x0000000d35047c11 */ /* 0x000fe4000a0f3cff */
[----:B------:R-:W-:-:S02]  /*06f0*/  IADD3 R46, P3, PT, R10, R47, RZ ;  /* 0x0000002f0a2e7210 */ /* 0x000fc40007f7e0ff */
[C---:B------:R-:W-:Y:S02]  /*0700*/  IADD3 R42, P6, PT, R10.reuse, R43, RZ ;  /* 0x0000002b0a2a7210 */ /* 0x040fe40007fde0ff */
[C---:B------:R-:W-:Y:S01]  /*0710*/  IADD3 R38, P2, PT, R10.reuse, R39, RZ ;  /* 0x000000270a267210 */ /* 0x040fe20007f5e0ff */
[----:B------:R-:W-:Y:S01]  /*0720*/  IMAD.X R47, RZ, RZ, R28, P3 ;  /* 0x000000ffff2f7224 */ /* 0x000fe200018e061c */
[C---:B------:R-:W-:Y:S01]  /*0730*/  IADD3 R34, P0, PT, R10.reuse, R35, RZ ;  /* 0x000000230a227210 */ /* 0x040fe20007f1e0ff */
[----:B------:R-:W-:Y:S01]  /*0740*/  IMAD.X R43, RZ, RZ, R22, P6 ;  /* 0x000000ffff2b7224 */ /* 0x000fe200030e0616 */
[C---:B------:R-:W-:Y:S01]  /*0750*/  IADD3 R30, P5, PT, R10.reuse, R31, RZ ;  /* 0x0000001f0a1e7210 */ /* 0x040fe20007fbe0ff */
[----:B------:R-:W-:Y:S01]  /*0760*/  IMAD.X R39, RZ, RZ, R20, P2 ;  /* 0x000000ffff277224 */ /* 0x000fe200010e0614 */
[C---:B------:R-:W-:Y:S01]  /*0770*/  LEA R17, P4, R27.reuse, UR12, 0x7 ;  /* 0x0000000c1b117c11 */ /* 0x040fe2000f8838ff */
[----:B------:R-:W-:Y:S01]  /*0780*/  IMAD.X R35, RZ, RZ, R18, P0 ;  /* 0x000000ffff237224 */ /* 0x000fe200000e0612 */
[----:B------:R-:W-:Y:S01]  /*0790*/  IADD3 R22, P3, PT, R10, R23, RZ ;  /* 0x000000170a167210 */ /* 0x000fe20007f7e0ff */
[----:B------:R-:W-:Y:S01]  /*07a0*/  IMAD.X R31, RZ, RZ, R8, P5 ;  /* 0x000000ffff1f7224 */ /* 0x000fe200028e0608 */
[----:B------:R-:W-:-:S02]  /*07b0*/  LEA.HI.X R26, R27, UR13, RZ, 0x7, P4 ;  /* 0x0000000d1b1a7c11 */ /* 0x000fc4000a0f3cff */
[C---:B------:R-:W-:Y:S01]  /*07c0*/  IADD3 R28, P4, PT, R10.reuse, R29, RZ ;  /* 0x0000001d0a1c7210 */ /* 0x040fe20007f9e0ff */
[----:B------:R-:W-:Y:S01]  /*07d0*/  IMAD.X R23, RZ, RZ, R4, P3 ;  /* 0x000000ffff177224 */ /* 0x000fe200018e0604 */
[C---:B------:R-:W-:Y:S02]  /*07e0*/  IADD3 R20, P2, PT, R10.reuse, R21, RZ ;  /* 0x000000150a147210 */ /* 0x040fe40007f5e0ff */
[C---:B------:R-:W-:Y:S01]  /*07f0*/  IADD3 R18, P0, PT, R10.reuse, R19, RZ ;  /* 0x000000130a127210 */ /* 0x040fe20007f1e0ff */
[----:B------:R-:W-:Y:S01]  /*0800*/  IMAD.X R29, RZ, RZ, R6, P4 ;  /* 0x000000ffff1d7224 */ /* 0x000fe200020e0606 */
        /* <DEDUP_REMOVED lines=10> */
[----:B------:R-:W-:Y:S01]  /*08b0*/  IADD3 R12, P5, PT, R10, R13, RZ ;  /* 0x0000000d0a0c7210 */ /* 0x000fe20007fbe0ff */
[----:B------:R-:W-:-:S02]  /*08c0*/  IMAD.X R17, RZ, RZ, R26, P2 ;  /* 0x000000ffff117224 */ /* 0x000fc400010e061a */
[----:B------:R-:W-:Y:S02]  /*08d0*/  IMAD.X R15, RZ, RZ, R24, P0 ;  /* 0x000000ffff0f7224 */ /* 0x000fe400000e0618 */
[----:B------:R-:W-:Y:S01]  /*08e0*/  IMAD.X R13, RZ, RZ, R0, P5 ;  /* 0x000000ffff0d7224 */ /* 0x000fe200028e0600 */
[----:B-12---:R-:W-:Y:S07]  /*08f0*/  @P1 BRA `(.L_x_5) ;  /* 0x0000000000181947 */ /* 0x006fee0003800000 */
[----:B------:R-:W-:Y:S01]  /*0900*/  ELECT P0, URZ, PT ;  /* 0x0000000000ff782f */ /* 0x000fe20003800000 */
[----:B------:R-:W-:Y:S01]  /*0910*/  IMAD.MOV.U32 R0, RZ, RZ, 0x1 ;  /* 0x00000001ff007424 */ /* 0x000fe200078e00ff */
[----:B------:R-:W-:Y:S01]  /*0920*/  UMOV UR4, 0x40 ;  /* 0x0000004000047882 */ /* 0x000fe20000000000 */
[----:B------:R-:W-:Y:S01]  /*0930*/  UVIRTCOUNT.DEALLOC.SMPOOL 0x80 ;  /* 0x000000800000784c */ /* 0x000fe20000000000 */
[----:B------:R-:W-:-:S09]  /*0940*/  ULEA UR4, UR9, UR4, 0x18 ;  /* 0x0000000409047291 */ /* 0x000fd2000f8ec0ff */
[----:B------:R1:W-:Y:S03]  /*0950*/  @P0 STS.U8 [UR4], R0 ;  /* 0x00000000ff000988 */ /* 0x0003e60008000004 */
.L_x_5:
[----:B------:R-:W2:Y:S04]  /*0960*/  LDG.E.U8 R101, desc[UR20][R34.64] ;  /* 0x0000001422657981 */ /* 0x000ea8000c1e1100 */
[----:B------:R-:W3:Y:S04]  /*0970*/  LDG.E.U8 R105, desc[UR20][R34.64+0x40] ;  /* 0x0000401422697981 */ /* 0x000ee8000c1e1100 */
[----:B------:R-:W4:Y:S04]  /*0980*/  LDG.E.U8 R103, desc[UR20][R34.64+0x20] ;  /* 0x0000201422677981 */ /* 0x000f28000c1e1100 */
[----:B------:R-:W5:Y:S04]  /*0990*/  LDG.E.U8 R107, desc[UR20][R34.64+0x60] ;  /* 0x00006014226b7981 */ /* 0x000f68000c1e1100 */
[----:B------:R-:W4:Y:S04]  /*09a0*/  LDG.E.U8 R141, desc[UR20][R8.64] ;  /* 0x00000014088d7981 */ /* 0x000f28000c1e1100 */
[----:B------:R-:W4:Y:S04]  /*09b0*/  LDG.E.U8 R143, desc[UR20][R8.64+0x40] ;  /* 0x00004014088f7981 */ /* 0x000f28000c1e1100 */
[----:B------:R-:W5:Y:S04]  /*09c0*/  LDG.E.U8 R35, desc[UR20][R8.64+0x20] ;  /* 0x0000201408237981 */ /* 0x000f68000c1e1100 */
[----:B------:R1:W5:Y:S04]  /*09d0*/  LDG.E.U8 R145, desc[UR20][R8.64+0x60] ;  /* 0x0000601408917981 */ /* 0x000368000c1e1100 */
[----:B------:R-:W5:Y:S04]  /*09e0*/  LDG.E.U8 R69, desc[UR20][R48.64] ;  /* 0x0000001430457981 */ /* 0x000f68000c1e1100 */
[----:B------:R-:W5:Y:S01]  /*09f0*/  LDG.E.U8 R73, desc[UR20][R48.64+0x40] ;  /* 0x0000401430497981 */ /* 0x000f62000c1e1100 */
[----:B-1----:R-:W1:Y:S03]  /*0a00*/  LDC.64 R8, c[0x0][0x388] ;  /* 0x0000e200ff087b82 */ /* 0x002e660000000a00 */
[----:B------:R-:W5:Y:S04]  /*0a10*/  LDG.E.U8 R71, desc[UR20][R48.64+0x20] ;  /* 0x0000201430477981 */ /* 0x000f68000c1e1100 */
        /* <DEDUP_REMOVED lines=45> */
[----:B------:R1:W5:Y:S04]  /*0cf0*/  LDG.E.U8 R151, desc[UR20][R6.64+0x60] ;  /* 0x0000601406977981 */ /* 0x000368000c1e1100 */
[----:B------:R0:W5:Y:S04]  /*0d00*/  LDG.E.U8 R157, desc[UR20][R4.64+0x60] ;  /* 0x00006014049d7981 */ /* 0x000168000c1e1100 */
[----:B------:R-:W5:Y:S04]  /*0d10*/  LDG.E.U8 R161, desc[UR20][R16.64+0x20] ;  /* 0x0000201410a17981 */ /* 0x000f68000c1e1100 */
[----:B------:R0:W5:Y:S04]  /*0d20*/  LDG.E.U8 R165, desc[UR20][R16.64+0x60] ;  /* 0x0000601410a57981 */ /* 0x000168000c1e1100 */
[----:B------:R-:W5:Y:S04]  /*0d30*/  LDG.E.U8 R26, desc[UR20][R14.64+0x20] ;  /* 0x000020140e1a7981 */ /* 0x000f68000c1e1100 */
[----:B------:R-:W5:Y:S04]  /*0d40*/  LDG.E.U8 R36, desc[UR20][R14.64+0x60] ;  /* 0x000060140e247981 */ /* 0x000f68000c1e1100 */
[----:B------:R-:W5:Y:S04]  /*0d50*/  LDG.E.U8 R42, desc[UR20][R12.64+0x20] ;  /* 0x000020140c2a7981 */ /* 0x000f68000c1e1100 */
[----:B------:R0:W5:Y:S04]  /*0d60*/  LDG.E.U8 R46, desc[UR20][R12.64+0x60] ;  /* 0x000060140c2e7981 */ /* 0x000168000c1e1100 */
[----:B------:R-:W5:Y:S01]  /*0d70*/  LDG.E.U8 R48, desc[UR20][R2.64+0x7cc0] ;  /* 0x007cc01402307981 */ /* 0x000f62000c1e1100 */
[----:B-1----:R-:W-:-:S03]  /*0d80*/  IMAD.WIDE.U32 R6, R65, 0x100, R8 ;  /* 0x0000010041067825 */ /* 0x002fc600078e0008 */
[----:B------:R-:W5:Y:S01]  /*0d90*/  LDG.E.U8 R65, desc[UR20][R2.64] ;  /* 0x0000001402417981 */ /* 0x000f62000c1e1100 */
[----:B------:R-:W-:Y:S01]  /*0da0*/  IMAD.WIDE.U32 R18, R67, 0x100, R8 ;  /* 0x0000010043127825 */ /* 0x000fe200078e0008 */
[C---:B0-----:R-:W-:Y:S02]  /*0db0*/  IADD3 R4, P0, PT, R10.reuse, R6, RZ ;  /* 0x000000060a047210 */ /* 0x041fe40007f1e0ff */
[----:B------:R-:W5:Y:S01]  /*0dc0*/  LDG.E.U8 R67, desc[UR20][R2.64+0x40] ;  /* 0x0000401402437981 */ /* 0x000f62000c1e1100 */
[----:B------:R-:W-:Y:S02]  /*0dd0*/  IADD3 R6, P2, PT, R10, R18, RZ ;  /* 0x000000120a067210 */ /* 0x000fe40007f5e0ff */
[----:B------:R-:W-:Y:S01]  /*0de0*/  IMAD.X R5, RZ, RZ, R7, P0 ;  /* 0x000000ffff057224 */ /* 0x000fe200000e0607 */
[----:B------:R-:W5:Y:S02]  /*0df0*/  LDG.E.U8 R52, desc[UR20][R2.64+0x80] ;  /* 0x0000801402347981 */ /* 0x000f64000c1e1100 */
[----:B------:R-:W-:-:S02]  /*0e00*/  IMAD.X R7, RZ, RZ, R19, P2 ;  /* 0x000000ffff077224 */ /* 0x000fc400010e0613 */
[----:B------:R-:W5:Y:S04]  /*0e10*/  LDG.E.U8 R54, desc[UR20][R2.64+0xc0] ;  /* 0x0000c01402367981 */ /* 0x000f68000c1e1100 */
[----:B------:R-:W5:Y:S04]  /*0e20*/  LDG.E.U8 R56, desc[UR20][R4.64] ;  /* 0x0000001404387981 */ /* 0x000f68000c1e1100 */
[----:B------:R-:W5:Y:S04]  /*0e30*/  LDG.E.U8 R58, desc[UR20][R4.64+0x40] ;  /* 0x00004014043a7981 */ /* 0x000f68000c1e1100 */
[----:B------:R-:W5:Y:S04]  /*0e40*/  LDG.E.U8 R60, desc[UR20][R4.64+0x80] ;  /* 0x00008014043c7981 */ /* 0x000f68000c1e1100 */
[----:B------:R-:W5:Y:S04]  /*0e50*/  LDG.E.U8 R62, desc[UR20][R4.64+0xc0] ;  /* 0x0000c014043e7981 */ /* 0x000f68000c1e1100 */
[----:B------:R-:W5:Y:S01]  /*0e60*/  LDG.E.U8 R64, desc[UR20][R6.64] ;  /* 0x0000001406407981 */ /* 0x000f62000c1e1100 */
[----:B------:R-:W-:-:S02]  /*0e70*/  LOP3.LUT R0, R132, 0x60, RZ, 0xc0, !PT ;  /* 0x0000006084007812 */ /* 0x000fc400078ec0ff */
[----:B------:R-:W-:Y:S01]  /*0e80*/  LOP3.LUT R61, R61, 0x1f, R132, 0xf8, !PT ;  /* 0x0000001f3d3d7812 */ /* 0x000fe200078ef884 */
[----:B------:R-:W-:Y:S01]  /*0e90*/  IMAD.WIDE.U32 R16, R63, 0x100, R8 ;  /* 0x000001003f107825 */ /* 0x000fe200078e0008 */
[----:B------:R-:W-:Y:S01]  /*0ea0*/  SHF.R.U32.HI R0, RZ, 0x1, R0 ;  /* 0x00000001ff007819 */ /* 0x000fe20000011600 */
[----:B------:R-:W5:Y:S03]  /*0eb0*/  LDG.E.U8 R15, desc[UR20][R4.64+0xa0] ;  /* 0x0000a014040f7981 */ /* 0x000f66000c1e1100 */
[----:B------:R-:W-:Y:S01]  /*0ec0*/  LOP3.LUT R12, R61, R0, RZ, 0x3c, !PT ;  /* 0x000000003d0c7212 */ /* 0x000fe200078e3cff */
[--C-:B------:R-:W-:Y:S01]  /*0ed0*/  IMAD.WIDE.U32 R18, R59, 0x100, R8.reuse ;  /* 0x000001003b127825 */ /* 0x100fe200078e0008 */
[----:B------:R-:W5:Y:S02]  /*0ee0*/  LDG.E.U8 R13, desc[UR20][R6.64+0x40] ;  /* 0x00004014060d7981 */ /* 0x000f64000c1e1100 */
[----:B------:R-:W-:Y:S01]  /*0ef0*/  LOP3.LUT R14, R12, 0x20, RZ, 0x3c, !PT ;  /* 0x000000200c0e7812 */ /* 0x000fe200078e3cff */
[--C-:B------:R-:W-:Y:S01]  /*0f00*/  IMAD.WIDE.U32 R20, R57, 0x100, R8.reuse ;  /* 0x0000010039147825 */ /* 0x100fe200078e0008 */
[----:B--2---:R-:W-:Y:S03]  /*0f10*/  STS.U8 [R12+UR10+0x8800], R101 ;  /* 0x008800650c007988 */ /* 0x004fe6000800000a */
[----:B------:R-:W-:Y:S01]  /*0f20*/  IMAD.WIDE.U32 R22, R55, 0x100, R8 ;  /* 0x0000010037167825 */ /* 0x000fe200078e0008 */
[----:B---3--:R-:W-:Y:S04]  /*0f30*/  STS.U8 [R12+UR10+0x8840], R105 ;  /* 0x008840690c007988 */ /* 0x008fe8000800000a */
[----:B------:R-:W2:Y:S04]  /*0f40*/  LDG.E.U8 R66, desc[UR20][R2.64+0x5080] ;  /* 0x0050801402427981 */ /* 0x000ea8000c1e1100 */
[----:B----4-:R-:W-:Y:S04]  /*0f50*/  STS.U8 [R12+UR10+0x9400], R141 ;  /* 0x0094008d0c007988 */ /* 0x010fe8000800000a */
[----:B------:R-:W-:Y:S01]  /*0f60*/  STS.U8 [R12+UR10+0x9440], R143 ;  /* 0x0094408f0c007988 */ /* 0x000fe2000800000a */
[----:B------:R-:W-:-:S03]  /*0f70*/  IADD3 R20, P2, PT, R10, R20, RZ ;  /* 0x000000140a147210 */ /* 0x000fc60007f5e0ff */
[----:B------:R-:W3:Y:S04]  /*0f80*/  LDG.E.U8 R68, desc[UR20][R2.64+0x50c0] ;  /* 0x0050c01402447981 */ /* 0x000ee8000c1e1100 */
[----:B------:R-:W4:Y:S04]  /*0f90*/  LDG.E.U8 R70, desc[UR20][R2.64+0x5400] ;  /* 0x0054001402467981 */ /* 0x000f28000c1e1100 */
[----:B-----5:R-:W-:Y:S04]  /*0fa0*/  STS.U8 [R12+UR10+0x8000], R69 ;  /* 0x008000450c007988 */ /* 0x020fe8000800000a */
[----:B------:R-:W-:Y:S04]  /*0fb0*/  STS.U8 [R12+UR10+0x8040], R73 ;  /* 0x008040490c007988 */ /* 0x000fe8000800000a */
[----:B------:R-:W5:Y:S04]  /*0fc0*/  LDG.E.U8 R72, desc[UR20][R2.64+0x5440] ;  /* 0x0054401402487981 */ /* 0x000f68000c1e1100 */
[----:B------:R0:W-:Y:S04]  /*0fd0*/  STS.U8 [R12+UR10+0x9c40], R32 ;  /* 0x009c40200c007988 */ /* 0x0001e8000800000a */
[----:B------:R-:W2:Y:S04]  /*0fe0*/  LDG.E.U8 R74, desc[UR20][R2.64+0x5480] ;  /* 0x00548014024a7981 */ /* 0x000ea8000c1e1100 */
[----:B------:R-:W-:Y:S01]  /*0ff0*/  STS.U8 [R12+UR10+0x8240], R77 ;  /* 0x0082404d0c007988 */ /* 0x000fe2000800000a */
[----:B0-----:R-:W-:-:S03]  /*1000*/  IADD3 R32, P0, PT, R10, R16, RZ ;  /* 0x000000100a207210 */ /* 0x001fc60007f1e0ff */
[----:B------:R-:W-:Y:S04]  /*1010*/  STS.U8 [R12+UR10+0x8200], R81 ;  /* 0x008200510c007988 */ /* 0x000fe8000800000a */
        /* <DEDUP_REMOVED lines=18> */
[----:B------:R0:W-:Y:S04]  /*1140*/  STS.U8 [R12+UR10+0x9a40], R159 ;  /* 0x009a409f0c007988 */ /* 0x0001e8000800000a */
[----:B------:R-:W-:Y:S04]  /*1150*/  STS.U8 [R12+UR10+0x9a00], R163 ;  /* 0x009a00a30c007988 */ /* 0x000fe8000800000a */
[----:B------:R-:W-:Y:S04]  /*1160*/  STS.U8 [R12+UR10+0x9c00], R24 ;  /* 0x009c00180c007988 */ /* 0x000fe8000800000a */
[----:B------:R-:W-:Y:S04]  /*1170*/  STS.U8 [R12+UR10+0x9e40], R40 ;  /* 0x009e40280c007988 */ /* 0x000fe8000800000a */
[----:B------:R-:W-:Y:S04]  /*1180*/  STS.U8 [R12+UR10+0x9e00], R44 ;  /* 0x009e002c0c007988 */ /* 0x000fe8000800000a */
[----:B------:R-:W-:Y:S04]  /*1190*/  STS.U8 [R14+UR10+0x8000], R71 ;  /* 0x008000470e007988 */ /* 0x000fe8000800000a */
[----:B------:R-:W-:Y:S04]  /*11a0*/  STS.U8 [R14+UR10+0x8040], R75 ;  /* 0x0080404b0e007988 */ /* 0x000fe8000800000a */
[----:B------:R-:W-:Y:S01]  /*11b0*/  STS.U8 [R14+UR10+0x8240], R79 ;  /* 0x0082404f0e007988 */ /* 0x000fe2000800000a */
[----:B------:R-:W-:-:S03]  /*11c0*/  IMAD.X R21, RZ, RZ, R21, P2 ;  /* 0x000000ffff157224 */ /* 0x000fc600010e0615 */
[----:B0-----:R-:W2:Y:S04]  /*11d0*/  LDG.E.U8 R159, desc[UR20][R2.64+0x4000] ;  /* 0x00400014029f7981 */ /* 0x001ea8000c1e1100 */
[----:B------:R0:W-:Y:S04]  /*11e0*/  STS.U8 [R14+UR10+0x9800], R29 ;  /* 0x0098001d0e007988 */ /* 0x0001e8000800000a */
[----:B------:R-:W-:Y:S04]  /*11f0*/  STS.U8 [R14+UR10+0x8200], R83 ;  /* 0x008200530e007988 */ /* 0x000fe8000800000a */
[----:B------:R-:W-:Y:S01]  /*1200*/  STS.U8 [R14+UR10+0x8400], R87 ;  /* 0x008400570e007988 */ /* 0x000fe2000800000a */
[----:B0-----:R-:W-:-:S03]  /*1210*/  IMAD.WIDE.U32 R28, R53, 0x100, R8 ;  /* 0x00000100351c7825 */ /* 0x001fc600078e0008 */
        /* <DEDUP_REMOVED lines=15> */
[----:B------:R1:W-:Y:S01]  /*1310*/  STS.U8 [R14+UR10+0x9400], R35 ;  /* 0x009400230e007988 */ /* 0x0003e2000800000a */
[----:B0-----:R-:W-:-:S03]  /*1320*/  IMAD.WIDE.U32 R38, R41, 0x100, R8 ;  /* 0x0000010029267825 */ /* 0x001fc600078e0008 */
[----:B------:R-:W-:Y:S01]  /*1330*/  STS.U8 [R14+UR10+0x9440], R145 ;  /* 0x009440910e007988 */ /* 0x000fe2000800000a */
[----:B------:R-:W-:-:S03]  /*1340*/  IMAD.WIDE.U32 R40, R37, 0x100, R8 ;  /* 0x0000010025287825 */ /* 0x000fc600078e0008 */
[----:B------:R0:W-:Y:S01]  /*1350*/  STS.U8 [R14+UR10+0x9640], R31 ;  /* 0x0096401f0e007988 */ /* 0x0001e2000800000a */
[----:B-1----:R-:W-:-:S03]  /*1360*/  IMAD.WIDE.U32 R34, R45, 0x100, R8 ;  /* 0x000001002d227825 */ /* 0x002fc600078e0008 */
[----:B------:R-:W-:Y:S01]  /*1370*/  STS.U8 [R14+UR10+0x9600], R151 ;  /* 0x009600970e007988 */ /* 0x000fe2000800000a */
[----:B------:R-:W-:-:S03]  /*1380*/  IMAD.WIDE.U32 R44, R27, 0x100, R8 ;  /* 0x000001001b2c7825 */ /* 0x000fc600078e0008 */
[----:B------:R-:W-:Y:S01]  /*1390*/  STS.U8 [R14+UR10+0x9840], R157 ;  /* 0x0098409d0e007988 */ /* 0x000fe2000800000a */
[----:B0-----:R-:W-:-:S03]  /*13a0*/  IMAD.WIDE.U32 R30, R51, 0x100, R8 ;  /* 0x00000100331e7825 */ /* 0x001fc600078e0008 */
[----:B------:R-:W-:Y:S04]  /*13b0*/  STS.U8 [R14+UR10+0x9a40], R161 ;  /* 0x009a40a10e007988 */ /* 0x000fe8000800000a */
[----:B------:R-:W-:Y:S04]  /*13c0*/  STS.U8 [R14+UR10+0x9a00], R165 ;  /* 0x009a00a50e007988 */ /* 0x000fe8000800000a */
[----:B------:R-:W-:Y:S04]  /*13d0*/  STS.U8 [R14+UR10+0x9c00], R26 ;  /* 0x009c001a0e007988 */ /* 0x000fe8000800000a */
[----:B------:R-:W-:Y:S04]  /*13e0*/  STS.U8 [R14+UR10+0x9c40], R36 ;  /* 0x009c40240e007988 */ /* 0x000fe8000800000a */
[----:B------:R0:W-:Y:S04]  /*13f0*/  STS.U8 [R14+UR10+0x9e40], R42 ;  /* 0x009e402a0e007988 */ /* 0x0001e8000800000a */
[----:B------:R1:W-:Y:S01]  /*1400*/  STS.U8 [R14+UR10+0x9e00], R46 ;  /* 0x009e002e0e007988 */ /* 0x0003e2000800000a */
[----:B------:R-:W-:-:S03]  /*1410*/  IADD3 R16, P4, PT, R10, R28, RZ ;  /* 0x0000001c0a107210 */ /* 0x000fc60007f9e0ff */
[----:B------:R1:W-:Y:S01]  /*1420*/  STS.U8 [R12+UR10+0x7e00], R48 ;  /* 0x007e00300c007988 */ /* 0x0003e2000800000a */
[----:B0-----:R-:W-:-:S03]  /*1430*/  IMAD.WIDE.U32 R42, R33, 0x100, R8 ;  /* 0x00000100212a7825 */ /* 0x001fc600078e0008 */
[----:B------:R-:W2:Y:S01]  /*1440*/  LDG.E.U8 R51, desc[UR20][R6.64+0x80] ;  /* 0x0000801406337981 */ /* 0x000ea2000c1e1100 */
[----:B-1----:R-:W-:-:S03]  /*1450*/  IMAD.WIDE.U32 R46, R25, 0x100, R8 ;  /* 0x00000100192e7825 */ /* 0x002fc600078e0008 */
[----:B------:R-:W2:Y:S01]  /*1460*/  LDG.E.U8 R53, desc[UR20][R6.64+0xc0] ;  /* 0x0000c01406357981 */ /* 0x000ea2000c1e1100 */
[----:B------:R-:W-:Y:S01]  /*1470*/  IMAD.WIDE.U32 R48, R11, 0x100, R8 ;  /* 0x000001000b307825 */ /* 0x000fe200078e0008 */
[C---:B------:R-:W-:Y:S02]  /*1480*/  IADD3 R8, P3, PT, R10.reuse, R22, RZ ;  /* 0x000000160a087210 */ /* 0x040fe40007f7e0ff */
[----:B------:R-:W2:Y:S01]  /*1490*/  LDG.E.U8 R71, desc[UR20][R20.64] ;  /* 0x0000001414477981 */ /* 0x000ea2000c1e1100 */
        /* <DEDUP_REMOVED lines=18> */
[----:B------:R-:W-:Y:S01]  /*15c0*/  IMAD.X R29, RZ, RZ, R43, P0 ;  /* 0x000000ffff1d7224 */ /* 0x000fe200000e062b */
[----:B------:R-:W2:Y:S01]  /*15d0*/  LDG.E.U8 R41, desc[UR20][R4.64+0x20] ;  /* 0x0000201404297981 */ /* 0x000ea2000c1e1100 */
[----:B------:R-:W-:-:S02]  /*15e0*/  IMAD.X R35, RZ, RZ, R47, P3 ;  /* 0x000000ffff237224 */ /* 0x000fc400018e062f */
[----:B------:R-:W-:Y:S01]  /*15f0*/  IMAD.X R11, RZ, RZ, R49, P4 ;  /* 0x000000ffff0b7224 */ /* 0x000fe200020e0631 */
[----:B------:R-:W2:Y:S04]  /*1600*/  LDG.E.U8 R39, desc[UR20][R4.64+0x60] ;  /* 0x0000601404277981 */ /* 0x000ea8000c1e1100 */
[----:B------:R-:W2:Y:S04]  /*1610*/  LDG.E.U8 R43, desc[UR20][R4.64+0xe0] ;  /* 0x0000e014042b7981 */ /* 0x000ea8000c1e1100 */
[----:B------:R0:W-:Y:S04]  /*1620*/  STS.U8 [R12+UR10], R65 ;  /* 0x000000410c007988 */ /* 0x0001e8000800000a */
[----:B------:R1:W-:Y:S04]  /*1630*/  STS.U8 [R12+UR10+0x40], R67 ;  /* 0x000040430c007988 */ /* 0x0003e8000800000a */
[----:B------:R0:W-:Y:S04]  /*1640*/  STS.U8 [R12+UR10+0x4000], R52 ;  /* 0x004000340c007988 */ /* 0x0001e8000800000a */
[----:B------:R0:W-:Y:S04]  /*1650*/  STS.U8 [R12+UR10+0x4040], R54 ;  /* 0x004040360c007988 */ /* 0x0001e8000800000a */
[----:B------:R0:W-:Y:S04]  /*1660*/  STS.U8 [R12+UR10+0x240], R56 ;  /* 0x000240380c007988 */ /* 0x0001e8000800000a */
[----:B------:R0:W-:Y:S04]  /*1670*/  STS.U8 [R12+UR10+0x200], R58 ;  /* 0x0002003a0c007988 */ /* 0x0001e8000800000a */
[----:B------:R0:W-:Y:S04]  /*1680*/  STS.U8 [R12+UR10+0x4240], R60 ;  /* 0x0042403c0c007988 */ /* 0x0001e8000800000a */
[----:B------:R0:W-:Y:S04]  /*1690*/  STS.U8 [R12+UR10+0x4200], R62 ;  /* 0x0042003e0c007988 */ /* 0x0001e8000800000a */
[----:B------:R0:W-:Y:S04]  /*16a0*/  STS.U8 [R12+UR10+0x400], R64 ;  /* 0x000400400c007988 */ /* 0x0001e8000800000a */
[----:B------:R-:W2:Y:S04]  /*16b0*/  LDG.E.U8 R55, desc[UR20][R32.64] ;  /* 0x0000001420377981 */ /* 0x000ea8000c1e1100 */
[----:B------:R-:W2:Y:S04]  /*16c0*/  LDG.E.U8 R57, desc[UR20][R32.64+0x40] ;  /* 0x0000401420397981 */ /* 0x000ea8000c1e1100 */
[----:B------:R-:W2:Y:S04]  /*16d0*/  LDG.E.U8 R59, desc[UR20][R32.64+0x80] ;  /* 0x00008014203b7981 */ /* 0x000ea8000c1e1100 */
[----:B------:R-:W2:Y:S04]  /*16e0*/  LDG.E.U8 R61, desc[UR20][R32.64+0xc0] ;  /* 0x0000c014203d7981 */ /* 0x000ea8000c1e1100 */
[----:B------:R-:W2:Y:S04]  /*16f0*/  LDG.E.U8 R63, desc[UR20][R36.64] ;  /* 0x00000014243f7981 */ /* 0x000ea8000c1e1100 */
[----:B0-----:R-:W2:Y:S04]  /*1700*/  LDG.E.U8 R65, desc[UR20][R36.64+0x40] ;  /* 0x0000401424417981 */ /* 0x001ea8000c1e1100 */
[----:B-1----:R-:W2:Y:S04]  /*1710*/  LDG.E.U8 R67, desc[UR20][R36.64+0x80] ;  /* 0x0000801424437981 */ /* 0x002ea8000c1e1100 */
[----:B------:R-:W2:Y:S04]  /*1720*/  LDG.E.U8 R69, desc[UR20][R36.64+0xc0] ;  /* 0x0000c01424457981 */ /* 0x000ea8000c1e1100 */
        /* <DEDUP_REMOVED lines=31> */
[----:B------:R-:W3:Y:S04]  /*1920*/  LDG.E.U8 R135, desc[UR20][R30.64] ;  /* 0x000000141e877981 */ /* 0x000ee8000c1e1100 */
        /* <DEDUP_REMOVED lines=41> */
[----:B------:R-:W4:Y:S04]  /*1bc0*/  LDG.E.U8 R102, desc[UR20][R2.64+0x6400] ;  /* 0x0064001402667981 */ /* 0x000f28000c1e1100 */
        /* <DEDUP_REMOVED lines=30> */
[----:B------:R0:W-:Y:S04]  /*1db0*/  STS.U8 [R12+UR10+0x440], R13 ;  /* 0x0004400d0c007988 */ /* 0x0001e8000800000a */
[----:B--2---:R1:W-:Y:S04]  /*1dc0*/  STS.U8 [R12+UR10+0x4400], R51 ;  /* 0x004400330c007988 */ /* 0x0043e8000800000a */
[----:B------:R2:W-:Y:S04]  /*1dd0*/  STS.U8 [R12+UR10+0x4440], R53 ;  /* 0x004440350c007988 */ /* 0x0005e8000800000a */
        /* <DEDUP_REMOVED lines=40> */
[----:B---3--:R-:W-:Y:S04]  /*2060*/  STS.U8 [R12+UR10+0x1a40], R135 ;  /* 0x001a40870c007988 */ /* 0x008fe8000800000a */
        /* <DEDUP_REMOVED lines=31> */
[----:B----4-:R-:W-:Y:S04]  /*2260*/  STS.U8 [R12+UR10+0x2a40], R70 ;  /* 0x002a40460c007988 */ /* 0x010fe8000800000a */
[----:B-----5:R-:W-:Y:S04]  /*2270*/  STS.U8 [R12+UR10+0x2a00], R72 ;  /* 0x002a00480c007988 */ /* 0x020fe8000800000a */
        /* <DEDUP_REMOVED lines=42> */
[----:B------:R4:W-:Y:S04]  /*2520*/  STS.U8 [R14+UR10+0x200], R39 ;  /* 0x000200270e007988 */ /* 0x0009e8000800000a */
[----:B------:R5:W-:Y:S04]  /*2530*/  STS.U8 [R14+UR10+0x4240], R15 ;  /* 0x0042400f0e007988 */ /* 0x000be8000800000a */
[----:B------:R0:W-:Y:S04]  /*2540*/  STS.U8 [R14+UR10+0x4200], R43 ;  /* 0x0042002b0e007988 */ /* 0x0001e8000800000a */
[----:B------:R0:W-:Y:S04]  /*2550*/  STS.U8 [R14+UR10], R5 ;  /* 0x000000050e007988 */ /* 0x0001e8000800000a */
[----:B------:R0:W-:Y:S04]  /*2560*/  STS.U8 [R14+UR10+0x40], R45 ;  /* 0x0000402d0e007988 */ /* 0x0001e8000800000a */
[----:B------:R1:W-:Y:S04]  /*2570*/  STS.U8 [R14+UR10+0x4000], R47 ;  /* 0x0040002f0e007988 */ /* 0x0003e8000800000a */
[----:B------:R2:W-:Y:S04]  /*2580*/  STS.U8 [R14+UR10+0x4040], R49 ;  /* 0x004040310e007988 */ /* 0x0005e8000800000a */
[----:B0-----:R-:W5:Y:S04]  /*2590*/  LDG.E.U8 R13, desc[UR20][R6.64+0x20] ;  /* 0x00002014060d7981 */ /* 0x001f68000c1e1100 */
[----:B-1----:R-:W5:Y:S04]  /*25a0*/  LDG.E.U8 R51, desc[UR20][R6.64+0x60] ;  /* 0x0000601406337981 */ /* 0x002f68000c1e1100 */
[----:B--2---:R-:W2:Y:S04]  /*25b0*/  LDG.E.U8 R53, desc[UR20][R6.64+0xa0] ;  /* 0x0000a01406357981 */ /* 0x004ea8000c1e1100 */
[----:B---3--:R-:W3:Y:S04]  /*25c0*/  LDG.E.U8 R41, desc[UR20][R6.64+0xe0] ;  /* 0x0000e01406297981 */ /* 0x008ee8000c1e1100 */
[----:B----4-:R-:W4:Y:S04]  /*25d0*/  LDG.E.U8 R39, desc[UR20][R32.64+0x20] ;  /* 0x0000201420277981 */ /* 0x010f28000c1e1100 */
[----:B-----5:R-:W5:Y:S04]  /*25e0*/  LDG.E.U8 R15, desc[UR20][R32.64+0x60] ;  /* 0x00006014200f7981 */ /* 0x020f68000c1e1100 */
        /* <DEDUP_REMOVED lines=49> */
[----:B------:R-:W4:Y:S04]  /*2900*/  LDG.E.U8 R121, desc[UR20][R10.64+0xe0] ;  /* 0x0000e0140a797981 */ /* 0x000f28000c1e1100 */
        /* <DEDUP_REMOVED lines=63> */
[----:B------:R-:W5:Y:S01]  /*2d00*/  LDG.E.U8 R84, desc[UR20][R2.64+0x7ce0] ;  /* 0x007ce01402547981 */ /* 0x000f62000c1e1100 */
[----:B------:R-:W-:Y:S01]  /*2d10*/  LOP3.LUT P2, RZ, R132, 0x7f, RZ, 0xc0, !PT ;  /* 0x0000007f84ff7812 */ /* 0x000fe2000784c0ff */
[----:B------:R-:W-:Y:S01]  /*2d20*/  UMOV UR4, 0x1 ;  /* 0x0000000100047882 */ /* 0x000fe20000000000 */
[----:B------:R-:W-:-:S11]  /*2d30*/  SHF.R.U32.HI R86, RZ, 0x5, R132 ;  /* 0x00000005ff567819 */ /* 0x000fd60000011684 */
[----:B------:R-:W-:-:S05]  /*2d40*/  VOTEU.ALL UP0, P2 ;  /* 0x0000000000ff7886 */ /* 0x000fca0001000000 */
[----:B------:R-:W-:-:S04]  /*2d50*/  @!UP0 UIADD3 UR4, UPT, UPT, -UR4, 0x100000, URZ ;  /* 0x0010000004048890 */ /* 0x000fc8000fffe1ff */
[----:B------:R-:W-:Y:S02]  /*2d60*/  @!UP0 USHF.L.U32 UR5, UR4, 0xb, URZ ;  /* 0x0000000b04058899 */ /* 0x000fe400080006ff */
[----:B------:R-:W-:Y:S01]  /*2d70*/  @!UP0 USHF.L.U32 UR4, UR4, 0x1, URZ ;  /* 0x0000000104048899 */ /* 0x000fe200080006ff */
[----:B------:R-:W-:Y:S01]  /*2d80*/  VOTEU.ALL UP1, P2 ;  /* 0x0000000000ff7886 */ /* 0x000fe20001020000 */
[----:B------:R-:W-:Y:S01]  /*2d90*/  R2UR UR8, R86 ;  /* 0x00000000560872ca */ /* 0x000fe200000e0000 */
[----:B------:R0:W-:Y:S04]  /*2da0*/  STS.U8 [R14+UR10+0x400], R13 ;  /* 0x0004000d0e007988 */ /* 0x0001e8000800000a */
[----:B------:R0:W-:Y:S04]  /*2db0*/  STS.U8 [R14+UR10+0x440], R51 ;  /* 0x000440330e007988 */ /* 0x0001e8000800000a */
[----:B--2---:R0:W-:Y:S04]  /*2dc0*/  STS.U8 [R14+UR10+0x4400], R53 ;  /* 0x004400350e007988 */ /* 0x0041e8000800000a */
[----:B---3--:R0:W-:Y:S04]  /*2dd0*/  STS.U8 [R14+UR10+0x4440], R41 ;  /* 0x004440290e007988 */ /* 0x0081e8000800000a */
[----:B----4-:R0:W-:Y:S04]  /*2de0*/  STS.U8 [R14+UR10+0x640], R39 ;  /* 0x000640270e007988 */ /* 0x0101e8000800000a */
[----:B-----5:R0:W-:Y:S04]  /*2df0*/  STS.U8 [R14+UR10+0x600], R15 ;  /* 0x0006000f0e007988 */ /* 0x0201e8000800000a */
        /* <DEDUP_REMOVED lines=113> */
[----:B------:R0:W-:Y:S01]  /*3510*/  STS.U8 [R14+UR10+0x7e00], R84 ;  /* 0x007e00540e007988 */ /* 0x0001e2000800000a */
[----:B------:R1:W-:Y:S06]  /*3520*/  MEMBAR.ALL.CTA ;  /* 0x0000000000007992 */ /* 0x0003ec0000008000 */
[----:B-1----:R-:W-:Y:S04]  /*3530*/  FENCE.VIEW.ASYNC.S ;  /* 0x00000000000073c6 */ /* 0x002fe80000000000 */
[----:B------:R-:W1:Y:S02]  /*3540*/  FENCE.VIEW.ASYNC.S ;  /* 0x00000000000073c6 */ /* 0x000e640000000000 */
[----:B-1----:R0:W1:Y:S01]  /*3550*/  @!UP1 SYNCS.EXCH.64 URZ, [UR10+0xa000], UR4 ;  /* 0x00a000040aff95b2 */ /* 0x0020620008000100 */
[----:B------:R-:W-:Y:S01]  /*3560*/  UISETP.NE.U32.AND UP0, UPT, UR8, URZ, UPT ;  /* 0x000000ff0800728c */ /* 0x000fe2000bf05070 */
[----:B------:R-:W-:-:S02]  /*3570*/  R2UR UR11, R50 ;  /* 0x00000000320b72ca */ /* 0x000fc400000e0000 */
[----:B------:R-:W-:Y:S01]  /*3580*/  LOP3.LUT R2, R132, 0x7f, RZ, 0xc0, !PT ;  /* 0x0000007f84027812 */ /* 0x000fe200078ec0ff */
[----:B-1----:R-:W-:Y:S06]  /*3590*/  BAR.SYNC.DEFER_BLOCKING 0x0 ;  /* 0x0000000000007b1d */ /* 0x002fec0000010000 */
[----:B0-----:R-:W-:Y:S06]  /*35a0*/  BRA.U UP0, `(.L_x_6) ;  /* 0x0000000100787547 */ /* 0x001fec000b800000 */
[----:B------:R-:W-:Y:S02]  /*35b0*/  UIADD3 UR4, UPT, UPT, UR10, 0x8000, URZ ;  /* 0x000080000a047890 */ /* 0x000fe4000fffe0ff */
[----:B------:R-:W-:Y:S02]  /*35c0*/  USHF.R.U32.HI UR5, URZ, 0x4, UR10 ;  /* 0x00000004ff057899 */ /* 0x000fe4000801160a */
[----:B------:R-:W-:Y:S02]  /*35d0*/  USHF.R.U32.HI UR4, URZ, 0x4, UR4 ;  /* 0x00000004ff047899 */ /* 0x000fe40008011604 */
[----:B------:R-:W-:Y:S02]  /*35e0*/  USGXT.U32 UR5, UR5, 0xe ;  /* 0x0000000e0505789a */ /* 0x000fe40008000000 */
[----:B------:R-:W-:Y:S02]  /*35f0*/  USGXT.U32 UR6, UR4, 0xe ;  /* 0x0000000e0406789a */ /* 0x000fe40008000000 */
[----:B------:R-:W-:-:S02]  /*3600*/  UIADD3 UR22, UP1, UPT, UR5, 0x4000100, URZ ;  /* 0x0400010005167890 */ /* 0x000fc4000ff3e0ff */
[----:B------:R-:W-:Y:S01]  /*3610*/  UIADD3 UR24, UP0, UPT, UR6, 0x2, URZ ;  /* 0x0000000206187890 */ /* 0x000fe2000ff1e0ff */
[----:B------:R-:W-:Y:S01]  /*3620*/  UMOV UR4, URZ ;  /* 0x000000ff00047c82 */ /* 0x000fe20008000000 */
[----:B------:R-:W-:Y:S01]  /*3630*/  UMOV UR26, 0x0 ;  /* 0x00000000001a7882 */ /* 0x000fe20000000000 */
[----:B------:R-:W-:Y:S02]  /*3640*/  UIADD3.X UR23, UPT, UPT, UR4, 0x40004040, URZ, UP1, !UPT ;  /* 0x4000404004177890 */ /* 0x000fe40008ffe4ff */
[----:B------:R-:W-:Y:S02]  /*3650*/  UIADD3.X UR25, UPT, UPT, UR4, 0x40004040, URZ, UP0, !UPT ;  /* 0x4000404004197890 */ /* 0x000fe400087fe4ff */
[----:B------:R-:W-:Y:S02]  /*3660*/  ULOP3.LUT UR4, UR5, 0x4000000, URZ, 0xfc, !UPT ;  /* 0x0400000005047892 */ /* 0x000fe4000f8efcff */
[----:B------:R-:W-:Y:S02]  /*3670*/  UIADD3.64 UR14, UPT, UPT, UR22, 0x100, URZ ;  /* 0x00000100160e7897 */ /* 0x000fe4000fffe0ff */
[----:B------:R-:W-:-:S02]  /*3680*/  UIADD3.64 UR12, UPT, UPT, UR24, 0x2, URZ ;  /* 0x00000002180c7897 */ /* 0x000fc4000fffe0ff */
[----:B------:R-:W-:Y:S02]  /*3690*/  UIADD3.64 UR18, UPT, UPT, UR22, 0x200, URZ ;  /* 0x0000020016127897 */ /* 0x000fe4000fffe0ff */
[----:B------:R-:W-:Y:S01]  /*36a0*/  UIADD3.64 UR16, UPT, UPT, UR24, 0x4, URZ ;  /* 0x0000000418107897 */ /* 0x000fe2000fffe0ff */
[----:B------:R-:W-:Y:S01]  /*36b0*/  UMOV UR27, 0x4410010 ;  /* 0x04410010001b7882 */ /* 0x000fe20000000000 */
[----:B------:R-:W-:Y:S01]  /*36c0*/  UMOV UR7, 0x40004040 ;  /* 0x4000404000077882 */ /* 0x000fe20000000000 */
[----:B------:R-:W-:Y:S01]  /*36d0*/  UMOV UR5, 0x40004040 ;  /* 0x4000404000057882 */ /* 0x000fe20000000000 */
[----:B------:R-:W-:Y:S01]  /*36e0*/  UMOV UR28, 0x0 ;  /* 0x00000000001c7882 */ /* 0x000fe20000000000 */
[----:B------:R-:W-:Y:S01]  /*36f0*/  UMOV UR29, 0x4410010 ;  /* 0x04410010001d7882 */ /* 0x000fe20000000000 */
[----:B------:R-:W-:Y:S01]  /*3700*/  UMOV UR30, 0x0 ;  /* 0x00000000001e7882 */ /* 0x000fe20000000000 */
[----:B------:R-:W-:Y:S01]  /*3710*/  UMOV UR31, 0x4410010 ;  /* 0x04410010001f7882 */ /* 0x000fe20000000000 */
[----:B------:R0:W-:Y:S01]  /*3720*/  UTCQMMA gdesc[UR6], gdesc[UR4], tmem[UR11], tmem[UR26], idesc[UR27], !UPT ;  /* 0x00ff1a04060075ea */ /* 0x0001e2000f80030b */
[----:B------:R-:W-:Y:S01]  /*3730*/  UMOV UR32, 0x0 ;  /* 0x0000000000207882 */ /* 0x000fe20000000000 */
[----:B------:R-:W-:Y:S01]  /*3740*/  UMOV UR33, 0x4410010 ;  /* 0x0441001000217882 */ /* 0x000fe20000000000 */
[----:B------:R0:W-:Y:S01]  /*3750*/  UTCQMMA gdesc[UR24], gdesc[UR22], tmem[UR11], tmem[UR28], idesc[UR29], UPT ;  /* 0x00ff1c16180075ea */ /* 0x0001e2000b80030b */
[----:B------:R0:W-:Y:S01]  /*3760*/  UTCQMMA gdesc[UR12], gdesc[UR14], tmem[UR11], tmem[UR30], idesc[UR31], UPT ;  /* 0x00ff1e0e0c0075ea */ /* 0x0001e2000b80030b */
[----:B------:R0:W-:Y:S01]  /*3770*/  UTCQMMA gdesc[UR16], gdesc[UR18], tmem[UR11], tmem[UR32], idesc[UR33], UPT ;  /* 0x00ff2012100075ea */ /* 0x0001e2000b80030b */
[----:B------:R-:W-:Y:S01]  /*3780*/  NOP ;  /* 0x0000000000007918 */ /* 0x000fe20000000000 */
.L_x_6:
[----:B------:R-:W-:Y:S02]  /*3790*/  ELECT P0, URZ, PT ;  /* 0x0000000000ff782f */ /* 0x000fe40003800000 */
[----:B------:R-:W-:Y:S01]  /*37a0*/  SHF.R.S32.HI R135, RZ, 0x4, R132 ;  /* 0x00000004ff877819 */ /* 0x000fe20000011484 */
[----:B0-----:R-:W-:Y:S01]  /*37b0*/  UIADD3 UR4, UPT, UPT, UR10, 0xa000, URZ ;  /* 0x0000a0000a047890 */ /* 0x001fe2000fffe0ff */
[----:B------:R-:W-:Y:S01]  /*37c0*/  IMAD.SHL.U32 R3, R132, 0x10, RZ ;  /* 0x0000001084037824 */ /* 0x000fe200078e00ff */
[----:B------:R-:W-:Y:S01]  /*37d0*/  ISETP.LT.U32.AND P0, PT, R2, 0x20, P0 ;  /* 0x000000200200780c */ /* 0x000fe20000701070 */
[----:B------:R-:W-:Y:S01]  /*37e0*/  UMOV UR5, URZ ;  /* 0x000000ff00057c82 */ /* 0x000fe20008000000 */
[----:B------:R-:W-:-:S11]  /*37f0*/  LOP3.LUT R2, R132, 0x7, RZ, 0xc0, !PT ;  /* 0x0000000784027812 */ /* 0x000fd600078ec0ff */
[----:B------:R-:W-:Y:S01]  /*3800*/  VOTEU.ANY UP0, P0 ;  /* 0x0000000000ff7886 */ /* 0x000fe20000000100 */
[----:B------:R-:W-:-:S04]  /*3810*/  VOTEU.ANY UP1, P0 ;  /* 0x0000000000ff7886 */ /* 0x000fc80000020100 */
[----:B------:R-:W-:Y:S01]  /*3820*/  @UP0 UMOV UR5, UR4 ;  /* 0x0000000400050c82 */ /* 0x000fe20008000000 */
[----:B------:R-:W-:Y:S01]  /*3830*/  USHF.L.U32 UR4, UR8, 0x15, URZ ;  /* 0x0000001508047899 */ /* 0x000fe200080006ff */
[----:B------:R0:W-:Y:S01]  /*3840*/  @UP1 UTCBAR [UR5], URZ ;  /* 0x000000ff050013e9 */ /* 0x0001e200080000ff */
[----:B------:R-:W-:Y:S02]  /*3850*/  BAR.SYNC.DEFER_BLOCKING 0x0 ;  /* 0x0000000000007b1d */ /* 0x000fe40000010000 */
[----:B------:R-:W-:-:S04]  /*3860*/  ULOP3.LUT UR4, UR4, 0x600000, URZ, 0xc0, !UPT ;  /* 0x0060000004047892 */ /* 0x000fc8000f8ec0ff */
[----:B------:R-:W-:Y:S01]  /*3870*/  UIADD3 UR4, UPT, UPT, UR11, UR4, URZ ;  /* 0x000000040b047290 */ /* 0x000fe2000fffe0ff */
[----:B------:R-:W1:Y:S02]  /*3880*/  SYNCS.PHASECHK.TRANS64.TRYWAIT P0, [UR10+0xa000], RZ ;  /* 0x00a000ffff0075a7 */ /* 0x000e64000800110a */
[----:B01----:R-:W-:Y:S09]  /*3890*/  @!P0 BRA `(.L_x_7) ;  /* 0x0000001400808947 */ /* 0x003ff20003800000 */
.L_x_11:
[----:B------:R-:W-:Y:S01]  /*38a0*/  BAR.SYNC.DEFER_BLOCKING 0x0 ;  /* 0x0000000000007b1d */ /* 0x000fe20000010000 */
[----:B------:R-:W-:Y:S02]  /*38b0*/  LOP3.LUT R133, R3, 0xf0, RZ, 0xc0, !PT ;  /* 0x000000f003857812 */ /* 0x000fe400078ec0ff */
[C---:B------:R-:W-:Y:S02]  /*38c0*/  LOP3.LUT R3, R132.reuse, 0x60, RZ, 0xc0, !PT ;  /* 0x0000006084037812 */ /* 0x040fe400078ec0ff */
[----:B------:R-:W-:Y:S01]  /*38d0*/  LOP3.LUT R134, R132, 0x10, RZ, 0xc0, !PT ;  /* 0x0000001084867812 */ /* 0x000fe200078ec0ff */
[----:B------:R-:W-:Y:S01]  /*38e0*/  IMAD R133, R2, 0x800, R133 ;  /* 0x0000080002857824 */ /* 0x000fe200078e0285 */
[----:B------:R-:W-:Y:S01]  /*38f0*/  SGXT R135, R135, 0x1 ;  /* 0x000000018787781a */ /* 0x000fe20000000200 */
[----:B------:R-:W-:Y:S01]  /*3900*/  LDTM.16dp32bit_t0_t15.x128 R4, tmem[UR4] ;  /* 0x00000004000479ee */ /* 0x000fe20008b80000 */
[----:B------:R-:W0:Y:S01]  /*3910*/  LDTM.16dp32bit_t16_t31.x128 R4, tmem[UR4+0x80] ;  /* 0x00008004000479ee */ /* 0x000e220008ba0000 */
[----:B------:R-:W-:Y:S01]  /*3920*/  IMAD R137, R3, 0x4, R2 ;  /* 0x0000000403897824 */ /* 0x000fe200078e0202 */
[----:B------:R-:W1:Y:S01]  /*3930*/  LDC.64 R140, c[0x0][0x390] ;  /* 0x0000e400ff8c7b82 */ /* 0x000e620000000a00 */
[----:B------:R-:W-:Y:S01]  /*3940*/  LOP3.LUT R136, R0, 0x2040, R135, 0xf8, !PT ;  /* 0x0000204000887812 */ /* 0x000fe200078ef887 */
[----:B------:R-:W-:-:S02]  /*3950*/  IMAD R2, R134, 0x40, R133 ;  /* 0x0000004086027824 */ /* 0x000fc400078e0285 */
[----:B------:R-:W-:Y:S02]  /*3960*/  IMAD.SHL.U32 R133, R137, 0x10, RZ ;  /* 0x0000001089857824 */ /* 0x000fe400078e00ff */
[----:B------:R-:W-:Y:S02]  /*3970*/  IMAD.SHL.U32 R0, R132, 0x80, RZ ;  /* 0x0000008084007824 */ /* 0x000fe400078e00ff */
[----:B------:R-:W-:Y:S01]  /*3980*/  IMAD.SHL.U32 R135, R3, 0x8, RZ ;  /* 0x0000000803877824 */ /* 0x000fe200078e00ff */
[----:B------:R-:W-:Y:S01]  /*3990*/  LOP3.LUT R133, R136, R133, RZ, 0x3c, !PT ;  /* 0x0000008588857212 */ /* 0x000fe200078e3cff */
[----:B------:R-:W2:Y:S01]  /*39a0*/  LDC.64 R142, c[0x0][0x390] ;  /* 0x0000e400ff8e7b82 */ /* 0x000ea20000000a00 */
[----:B------:R-:W-:Y:S02]  /*39b0*/  LOP3.LUT R0, R0, 0x400, RZ, 0xc0, !PT ;  /* 0x0000040000007812 */ /* 0x000fe400078ec0ff */
[----:B------:R-:W-:Y:S02]  /*39c0*/  LOP3.LUT R2, R2, R135, RZ, 0xfc, !PT ;  /* 0x0000008702027212 */ /* 0x000fe400078efcff */
[----:B------:R-:W-:-:S02]  /*39d0*/  IADD3 R0, PT, PT, R133, UR10, R0 ;  /* 0x0000000a85007c10 */ /* 0x000fc4000fffe000 */
[C---:B------:R-:W-:Y:S01]  /*39e0*/  LOP3.LUT R133, R2.reuse, 0x10, RZ, 0x3c, !PT ;  /* 0x0000001002857812 */ /* 0x040fe200078e3cff */
[----:B------:R-:W0:Y:S01]  /*39f0*/  @!P2 SYNCS.CCTL.IV [UR10+0xa000] ;  /* 0x00a00000ff00a9b1 */ /* 0x000e22000800000a */
[----:B------:R-:W-:Y:S01]  /*3a00*/  NOP ;  /* 0x0000000000007918 */ /* 0x000fe20000000000 */
[C---:B------:R-:W-:Y:S01]  /*3a10*/  LOP3.LUT R134, R2.reuse, 0x20, RZ, 0x3c, !PT ;  /* 0x0000002002867812 */ /* 0x040fe200078e3cff */
[----:B0-----:R0:W-:Y:S01]  /*3a20*/  STS.128 [R2+UR10], R4 ;  /* 0x0000000402007988 */ /* 0x0011e20008000c0a */
[C---:B------:R-:W-:Y:S01]  /*3a30*/  LOP3.LUT R135, R2.reuse, 0x70, RZ, 0x3c, !PT ;  /* 0x0000007002877812 */ /* 0x040fe200078e3cff */
[----:B-1----:R-:W-:Y:S01]  /*3a40*/  IMAD.WIDE.U32 R140, R3, 0x20, R140 ;  /* 0x00000020038c7825 */ /* 0x002fe200078e008c */
[----:B------:R-:W-:Y:S01]  /*3a50*/  SHF.R.U32.HI R3, RZ, 0x5, R132 ;  /* 0x00000005ff037819 */ /* 0x000fe20000011684 */
[----:B------:R-:W-:Y:S03]  /*3a60*/  STS.128 [R133+UR10], R8 ;  /* 0x0000000885007988 */ /* 0x000fe60008000c0a */
[----:B------:R-:W-:Y:S01]  /*3a70*/  SGXT.U32 R3, R3, 0x2 ;  /* 0x000000020303781a */ /* 0x000fe20000000000 */
[----:B------:R-:W-:Y:S01]  /*3a80*/  STS.128 [R134+UR10], R12 ;  /* 0x0000000c86007988 */ /* 0x000fe20008000c0a */
[----:B0-----:R-:W-:-:S02]  /*3a90*/  LOP3.LUT R4, R2, 0x30, RZ, 0x3c, !PT ;  /* 0x0000003002047812 */ /* 0x001fc400078e3cff */
[C---:B------:R-:W-:Y:S02]  /*3aa0*/  LOP3.LUT R7, R2.reuse, 0x40, RZ, 0x3c, !PT ;  /* 0x0000004002077812 */ /* 0x040fe400078e3cff */
[C---:B------:R-:W-:Y:S01]  /*3ab0*/  LOP3.LUT R6, R2.reuse, 0x50, RZ, 0x3c, !PT ;  /* 0x0000005002067812 */ /* 0x040fe200078e3cff */
[----:B------:R-:W-:Y:S01]  /*3ac0*/  STS.128 [R4+UR10], R16 ;  /* 0x0000001004007988 */ /* 0x000fe20008000c0a */
[----:B------:R-:W-:-:S03]  /*3ad0*/  LOP3.LUT R5, R2, 0x60, RZ, 0x3c, !PT ;  /* 0x0000006002057812 */ /* 0x000fc600078e3cff */
[----:B------:R-:W-:Y:S04]  /*3ae0*/  STS.128 [R7+UR10], R20 ;  /* 0x0000001407007988 */ /* 0x000fe80008000c0a */
[----:B------:R-:W-:Y:S04]  /*3af0*/  STS.128 [R6+UR10], R24 ;  /* 0x0000001806007988 */ /* 0x000fe80008000c0a */
[----:B------:R-:W-:Y:S04]  /*3b00*/  STS.128 [R5+UR10], R28 ;  /* 0x0000001c05007988 */ /* 0x000fe80008000c0a */
[----:B------:R-:W-:Y:S01]  /*3b10*/  STS.128 [R135+UR10], R32 ;  /* 0x0000002087007988 */ /* 0x000fe20008000c0a */
[----:B------:R-:W-:Y:S06]  /*3b20*/  BAR.SYNC.DEFER_BLOCKING 0x0 ;  /* 0x0000000000007b1d */ /* 0x000fec0000010000 */
[----:B------:R-:W-:Y:S04]  /*3b30*/  LDSM.16.M88.4 R136, [R0] ;  /* 0x000000000088783b */ /* 0x000fe80000000200 */
[----:B------:R-:W-:Y:S04]  /*3b40*/  LDSM.16.M88.4 R32, [R0+0x80] ;  /* 0x000080000020783b */ /* 0x000fe80000000200 */
[----:B------:R-:W-:Y:S04]  /*3b50*/  LDSM.16.M88.4 R28, [R0+0x100] ;  /* 0x00010000001c783b */ /* 0x000fe80000000200 */
[----:B------:R-:W-:Y:S04]  /*3b60*/  LDSM.16.M88.4 R24, [R0+0x180] ;  /* 0x000180000018783b */ /* 0x000fe80000000200 */
[----:B------:R-:W-:Y:S04]  /*3b70*/  LDSM.16.M88.4 R20, [R0+0x200] ;  /* 0x000200000014783b */ /* 0x000fe80000000200 */
[----:B------:R-:W-:Y:S04]  /*3b80*/  LDSM.16.M88.4 R16, [R0+0x280] ;  /* 0x000280000010783b */ /* 0x000fe80000000200 */
[----:B------:R-:W-:Y:S04]  /*3b90*/  LDSM.16.M88.4 R12, [R0+0x300] ;  /* 0x00030000000c783b */ /* 0x000fe80000000200 */
[----:B------:R-:W-:Y:S01]  /*3ba0*/  LDSM.16.M88.4 R8, [R0+0x380] ;  /* 0x000380000008783b */ /* 0x000fe20000000200 */
[----:B------:R-:W-:Y:S06]  /*3bb0*/  BAR.SYNC.DEFER_BLOCKING 0x0 ;  /* 0x0000000000007b1d */ /* 0x000fec0000010000 */
[----:B------:R-:W-:Y:S04]  /*3bc0*/  STS.128 [R2+UR10], R36 ;  /* 0x0000002402007988 */ /* 0x000fe80008000c0a */
[----:B------:R-:W-:Y:S04]  /*3bd0*/  STS.128 [R133+UR10], R40 ;  /* 0x0000002885007988 */ /* 0x000fe80008000c0a */
[----:B------:R-:W-:Y:S04]  /*3be0*/  STS.128 [R134+UR10], R44 ;  /* 0x0000002c86007988 */ /* 0x000fe80008000c0a */
[----:B------:R-:W-:Y:S04]  /*3bf0*/  STS.128 [R4+UR10], R48 ;  /* 0x0000003004007988 */ /* 0x000fe80008000c0a */
[----:B------:R-:W-:Y:S04]  /*3c00*/  STS.128 [R7+UR10], R52 ;  /* 0x0000003407007988 */ /* 0x000fe80008000c0a */
[----:B------:R-:W-:Y:S04]  /*3c10*/  STS.128 [R6+UR10], R56 ;  /* 0x0000003806007988 */ /* 0x000fe80008000c0a */
[----:B------:R-:W-:Y:S04]  /*3c20*/  STS.128 [R5+UR10], R60 ;  /* 0x0000003c05007988 */ /* 0x000fe80008000c0a */
[----:B------:R-:W-:Y:S01]  /*3c30*/  STS.128 [R135+UR10], R64 ;  /* 0x0000004087007988 */ /* 0x000fe20008000c0a */
[----:B------:R-:W-:Y:S06]  /*3c40*/  BAR.SYNC.DEFER_BLOCKING 0x0 ;  /* 0x0000000000007b1d */ /* 0x000fec0000010000 */
[----:B------:R-:W0:Y:S04]  /*3c50*/  LDSM.16.M88.4 R64, [R0] ;  /* 0x000000000040783b */ /* 0x000e280000000200 */
        /* <DEDUP_REMOVED lines=17> */
[----:B------:R-:W1:Y:S04]  /*3d70*/  LDSM.16.M88.4 R68, [R0] ;  /* 0x000000000044783b */ /* 0x000e680000000200 */
        /* <DEDUP_REMOVED lines=8> */
[----:B------:R3:W-:Y:S04]  /*3e00*/  STS.128 [R2+UR10], R100 ;  /* 0x0000006402007988 */ /* 0x0007e80008000c0a */
[----:B------:R4:W-:Y:S04]  /*3e10*/  STS.128 [R133+UR10], R104 ;  /* 0x0000006885007988 */ /* 0x0009e80008000c0a */
[----:B------:R5:W-:Y:S04]  /*3e20*/  STS.128 [R134+UR10], R108 ;  /* 0x0000006c86007988 */ /* 0x000be80008000c0a */
[----:B------:R-:W-:Y:S04]  /*3e30*/  STS.128 [R4+UR10], R112 ;  /* 0x0000007004007988 */ /* 0x000fe80008000c0a */
[----:B------:R-:W-:Y:S01]  /*3e40*/  STS.128 [R7+UR10], R116 ;  /* 0x0000007407007988 */ /* 0x000fe20008000c0a */
[----:B---3--:R-:W-:-:S02]  /*3e50*/  LOP3.LUT R2, R132, 0x1f, RZ, 0xc0, !PT ;  /* 0x0000001f84027812 */ /* 0x008fc400078ec0ff */
[----:B------:R-:W-:Y:S01]  /*3e60*/  LOP3.LUT R101, R3, 0x4, RZ, 0xfc, !PT ;  /* 0x0000000403657812 */ /* 0x000fe200078efcff */
[----:B------:R-:W-:Y:S01]  /*3e70*/  STS.128 [R6+UR10], R120 ;  /* 0x0000007806007988 */ /* 0x000fe20008000c0a */
[----:B----4-:R-:W3:Y:S01]  /*3e80*/  LDC.64 R106, c[0x0][0x390] ;  /* 0x0000e400ff6a7b82 */ /* 0x010ee20000000a00 */
[----:B------:R-:W-:Y:S02]  /*3e90*/  IMAD.SHL.U32 R2, R2, 0x4, RZ ;  /* 0x0000000402027824 */ /* 0x000fe400078e00ff */
[----:B------:R-:W-:Y:S01]  /*3ea0*/  STS.128 [R5+UR10], R124 ;  /* 0x0000007c05007988 */ /* 0x000fe20008000c0a */
[----:B--2---:R-:W-:Y:S01]  /*3eb0*/  IMAD.WIDE.U32 R100, R101, 0x400, R142 ;  /* 0x0000040065647825 */ /* 0x004fe200078e008e */
[----:B-----5:R-:W-:Y:S02]  /*3ec0*/  LOP3.LUT R111, R3, 0x8, RZ, 0xfc, !PT ;  /* 0x00000008036f7812 */ /* 0x020fe400078efcff */
[----:B------:R-:W-:Y:S01]  /*3ed0*/  STS.128 [R135+UR10], R128 ;  /* 0x0000008087007988 */ /* 0x000fe20008000c0a */
[----:B------:R-:W2:Y:S08]  /*3ee0*/  LDC.64 R108, c[0x0][0x390] ;  /* 0x0000e400ff6c7b82 */ /* 0x000eb00000000a00 */
[----:B------:R-:W-:Y:S01]  /*3ef0*/  BAR.SYNC.DEFER_BLOCKING 0x0 ;  /* 0x0000000000007b1d */ /* 0x000fe20000010000 */
[----:B------:R-:W-:-:S05]  /*3f00*/  IADD3 R102, P0, PT, R140, R2, RZ ;  /* 0x000000028c667210 */ /* 0x000fca0007f1e0ff */
[----:B------:R-:W-:Y:S01]  /*3f10*/  IMAD.X R103, RZ, RZ, R141, P0 ;  /* 0x000000ffff677224 */ /* 0x000fe200000e068d */
[----:B------:R-:W-:-:S05]  /*3f20*/  IADD3 R104, P0, PT, R100, R2, RZ ;  /* 0x0000000264687210 */ /* 0x000fca0007f1e0ff */
[----:B------:R-:W-:Y:S02]  /*3f30*/  IMAD.X R105, RZ, RZ, R101, P0 ;  /* 0x000000ffff697224 */ /* 0x000fe400000e0665 */
[----:B---3--:R-:W-:Y:S02]  /*3f40*/  IMAD.WIDE.U32 R100, R111, 0x400, R106 ;  /* 0x000004006f647825 */ /* 0x008fe400078e006a */
[----:B------:R-:W3:Y:S01]  /*3f50*/  LDC.64 R110, c[0x0][0x390] ;  /* 0x0000e400ff6e7b82 */ /* 0x000ee20000000a00 */
[----:B------:R-:W-:Y:S01]  /*3f60*/  IADD3 R106, P0, PT, R100, R2, RZ ;  /* 0x00000002646a7210 */ /* 0x000fe20007f1e0ff */
[----:B------:R-:W4:Y:S04]  /*3f70*/  LDSM.16.M88.4 R144, [R0] ;  /* 0x000000000090783b */ /* 0x000f280000000200 */
[----:B------:R-:W-:Y:S01]  /*3f80*/  IMAD.X R107, RZ, RZ, R101, P0 ;  /* 0x000000ffff6b7224 */ /* 0x000fe200000e0665 */
[----:B------:R-:W5:Y:S04]  /*3f90*/  LDSM.16.M88.4 R4, [R0+0x80] ;  /* 0x000080000004783b */ /* 0x000f680000000200 */
[----:B0-----:R0:W-:Y:S04]  /*3fa0*/  STG.E desc[UR20][R102.64+0x280], R65 ;  /* 0x0002804166007986 */ /* 0x0011e8000c101914 */
[----:B------:R2:W-:Y:S04]  /*3fb0*/  STG.E desc[UR20][R102.64+0x80], R64 ;  /* 0x0000804066007986 */ /* 0x0005e8000c101914 */
[----:B------:R-:W-:Y:S01]  /*3fc0*/  STG.E desc[UR20][R102.64], R136 ;  /* 0x0000008866007986 */ /* 0x000fe2000c101914 */
[----:B0-----:R-:W-:-:S03]  /*3fd0*/  LOP3.LUT R65, R3, 0xc, RZ, 0xfc, !PT ;  /* 0x0000000c03417812 */ /* 0x001fc600078efcff */
[----:B-1----:R0:W-:Y:S02]  /*3fe0*/  STG.E desc[UR20][R102.64+0x100], R68 ;  /* 0x0001004466007986 */ /* 0x0021e4000c101914 */
[----:B--2---:R-:W-:Y:S02]  /*3ff0*/  IMAD.WIDE.U32 R64, R65, 0x400, R108 ;  /* 0x0000040041407825 */ /* 0x004fe400078e006c */
[----:B------:R-:W-:Y:S01]  /*4000*/  STG.E desc[UR20][R102.64+0x200], R137 ;  /* 0x0002008966007986 */ /* 0x000fe2000c101914 */
[----:B------:R-:W1:Y:S03]  /*4010*/  LDC.64 R108, c[0x0][0x390] ;  /* 0x0000e400ff6c7b82 */ /* 0x000e660000000a00 */
[----:B------:R2:W-:Y:S01]  /*4020*/  STG.E desc[UR20][R102.64+0x300], R69 ;  /* 0x0003004566007986 */ /* 0x0005e2000c101914 */
[----:B0-----:R-:W-:-:S03]  /*4030*/  IADD3 R68, P0, PT, R64, R2, RZ ;  /* 0x0000000240447210 */ /* 0x001fc60007f1e0ff */
[----:B----4-:R-:W-:Y:S02]  /*4040*/  STG.E desc[UR20][R102.64+0x180], R144 ;  /* 0x0001809066007986 */ /* 0x010fe4000c101914 */
[----:B--2---:R-:W-:Y:S02]  /*4050*/  IMAD.X R69, RZ, RZ, R65, P0 ;  /* 0x000000ffff457224 */ /* 0x004fe400000e0641 */
[----:B------:R-:W-:Y:S04]  /*4060*/  STG.E desc[UR20][R102.64+0x380], R145 ;  /* 0x0003809166007986 */ /* 0x000fe8000c101914 */
[----:B------:R-:W0:Y:S04]  /*4070*/  LDSM.16.M88.4 R100, [R0+0x100] ;  /* 0x000100000064783b */ /* 0x000e280000000200 */
[----:B------:R-:W-:Y:S04]  /*4080*/  STG.E desc[UR20][R104.64+0x100], R70 ;  /* 0x0001004668007986 */ /* 0x000fe8000c101914 */
[----:B------:R2:W-:Y:S04]  /*4090*/  STG.E desc[UR20][R104.64+0x300], R71 ;  /* 0x0003004768007986 */ /* 0x0005e8000c101914 */
[----:B------:R4:W-:Y:S04]  /*40a0*/  STG.E desc[UR20][R104.64+0x280], R67 ;  /* 0x0002804368007986 */ /* 0x0009e8000c101914 */
[----:B------:R-:W-:Y:S01]  /*40b0*/  STG.E desc[UR20][R104.64], R138 ;  /* 0x0000008a68007986 */ /* 0x000fe2000c101914 */
[----:B--2---:R-:W2:Y:S03]  /*40c0*/  LDC.64 R70, c[0x0][0x390] ;  /* 0x0000e400ff467b82 */ /* 0x004ea60000000a00 */
[----:B------:R-:W-:Y:S01]  /*40d0*/  STG.E desc[UR20][R104.64+0x80], R66 ;  /* 0x0000804268007986 */ /* 0x000fe2000c101914 */
[----:B----4-:R-:W-:-:S03]  /*40e0*/  LOP3.LUT R67, R3, 0x10, RZ, 0xfc, !PT ;  /* 0x0000001003437812 */ /* 0x010fc600078efcff */
[----:B------:R-:W-:Y:S04]  /*40f0*/  STG.E desc[UR20][R104.64+0x180], R146 ;  /* 0x0001809268007986 */ /* 0x000fe8000c101914 */
[----:B------:R-:W-:Y:S01]  /*4100*/  STG.E desc[UR20][R104.64+0x200], R139 ;  /* 0x0002008b68007986 */ /* 0x000fe2000c101914 */
[----:B---3--:R-:W-:-:S03]  /*4110*/  IMAD.WIDE.U32 R64, R67, 0x400, R110 ;  /* 0x0000040043407825 */ /* 0x008fc600078e006e */
[----:B------:R-:W-:Y:S04]  /*4120*/  STG.E desc[UR20][R104.64+0x380], R147 ;  /* 0x0003809368007986 */ /* 0x000fe8000c101914 */
[----:B------:R3:W-:Y:S04]  /*4130*/  STG.E desc[UR20][R106.64+0x280], R61 ;  /* 0x0002803d6a007986 */ /* 0x0007e8000c101914 */
[----:B------:R4:W-:Y:S04]  /*4140*/  STG.E desc[UR20][R106.64], R32 ;  /* 0x000000206a007986 */ /* 0x0009e8000c101914 */
[----:B-----5:R-:W-:Y:S01]  /*4150*/  STG.E desc[UR20][R106.64+0x180], R4 ;  /* 0x000180046a007986 */ /* 0x020fe2000c101914 */
[----:B---3--:R-:W-:-:S03]  /*4160*/  LOP3.LUT R61, R3, 0x14, RZ, 0xfc, !PT ;  /* 0x00000014033d7812 */ /* 0x008fc600078efcff */
[----:B------:R1:W-:Y:S01]  /*4170*/  STG.E desc[UR20][R106.64+0x380], R5 ;  /* 0x000380056a007986 */ /* 0x0003e2000c101914 */
[----:B----4-:R-:W-:-:S03]  /*4180*/  IADD3 R32, P0, PT, R64, R2, RZ ;  /* 0x0000000240207210 */ /* 0x010fc60007f1e0ff */
[----:B------:R3:W-:Y:S04]  /*4190*/  STG.E desc[UR20][R106.64+0x80], R60 ;  /* 0x0000803c6a007986 */ /* 0x0007e8000c101914 */
[----:B------:R-:W-:Y:S01]  /*41a0*/  STG.E desc[UR20][R106.64+0x100], R72 ;  /* 0x000100486a007986 */ /* 0x000fe2000c101914 */
[----:B-1----:R-:W-:-:S03]  /*41b0*/  IMAD.WIDE.U32 R4, R61, 0x400, R108 ;  /* 0x000004003d047825 */ /* 0x002fc600078e006c */
[----:B------:R1:W-:Y:S01]  /*41c0*/  STG.E desc[UR20][R106.64+0x200], R33 ;  /* 0x000200216a007986 */ /* 0x0003e2000c101914 */
[----:B---3--:R-:W3:Y:S03]  /*41d0*/  LDC.64 R60, c[0x0][0x390] ;  /* 0x0000e400ff3c7b82 */ /* 0x008ee60000000a00 */
[----:B------:R-:W-:Y:S04]  /*41e0*/  STG.E desc[UR20][R106.64+0x300], R73 ;  /* 0x000300496a007986 */ /* 0x000fe8000c101914 */
[----:B------:R4:W-:Y:S01]  /*41f0*/  STG.E desc[UR20][R68.64], R34 ;  /* 0x0000002244007986 */ /* 0x0009e2000c101914 */
[----:B-1----:R-:W-:-:S03]  /*4200*/  IMAD.X R33, RZ, RZ, R65, P0 ;  /* 0x000000ffff217224 */ /* 0x002fc600000e0641 */
[----:B------:R1:W-:Y:S04]  /*4210*/  STG.E desc[UR20][R68.64+0x280], R63 ;  /* 0x0002803f44007986 */ /* 0x0003e8000c101914 */
[----:B------:R5:W-:Y:S01]  /*4220*/  STG.E desc[UR20][R68.64+0x200], R35 ;  /* 0x0002002344007986 */ /* 0x000be2000c101914 */
[----:B----4-:R-:W-:-:S03]  /*4230*/  IADD3 R34, P0, PT, R4, R2, RZ ;  /* 0x0000000204227210 */ /* 0x010fc60007f1e0ff */
[----:B------:R4:W-:Y:S01]  /*4240*/  STG.E desc[UR20][R68.64+0x80], R62 ;  /* 0x0000803e44007986 */ /* 0x0009e2000c101914 */
[----:B-1----:R-:W-:-:S03]  /*4250*/  LOP3.LUT R63, R3, 0x18, RZ, 0xfc, !PT ;  /* 0x00000018033f7812 */ /* 0x002fc600078efcff */
[----:B------:R-:W1:Y:S01]  /*4260*/  LDSM.16.M88.4 R64, [R0+0x180] ;  /* 0x000180000040783b */ /* 0x000e620000000200 */
[----:B-----5:R-:W-:-:S03]  /*4270*/  IMAD.X R35, RZ, RZ, R5, P0 ;  /* 0x000000ffff237224 */ /* 0x020fc600000e0605 */
[----:B------:R-:W-:Y:S01]  /*4280*/  STG.E desc[UR20][R68.64+0x100], R74 ;  /* 0x0001004a44007986 */ /* 0x000fe2000c101914 */
[----:B--2---:R-:W-:Y:S02]  /*4290*/  IMAD.WIDE.U32 R4, R63, 0x400, R70 ;  /* 0x000004003f047825 */ /* 0x004fe400078e0046 */
[----:B----4-:R-:W2:Y:S01]  /*42a0*/  LDC.64 R62, c[0x0][0x390] ;  /* 0x0000e400ff3e7b82 */ /* 0x010ea20000000a00 */
[----:B------:R4:W-:Y:S04]  /*42b0*/  STG.E desc[UR20][R68.64+0x180], R6 ;  /* 0x0001800644007986 */ /* 0x0009e8000c101914 */
[----:B------:R-:W-:Y:S04]  /*42c0*/  STG.E desc[UR20][R68.64+0x300], R75 ;  /* 0x0003004b44007986 */ /* 0x000fe8000c101914 */
[----:B------:R5:W-:Y:S04]  /*42d0*/  STG.E desc[UR20][R68.64+0x380], R7 ;  /* 0x0003800744007986 */ /* 0x000be8000c101914 */
[----:B------:R0:W-:Y:S01]  /*42e0*/  STG.E desc[UR20][R32.64+0x200], R29 ;  /* 0x0002001d20007986 */ /* 0x0001e2000c101914 */
[----:B----4-:R-:W-:-:S03]  /*42f0*/  IADD3 R6, P0, PT, R4, R2, RZ ;  /* 0x0000000204067210 */ /* 0x010fc60007f1e0ff */
[----:B------:R4:W-:Y:S02]  /*4300*/  STG.E desc[UR20][R32.64], R28 ;  /* 0x0000001c20007986 */ /* 0x0009e4000c101914 */
[----:B-----5:R-:W-:Y:S02]  /*4310*/  IMAD.X R7, RZ, RZ, R5, P0 ;  /* 0x000000ffff077224 */ /* 0x020fe400000e0605 */
[----:B------:R-:W-:Y:S01]  /*4320*/  STG.E desc[UR20][R32.64+0x80], R56 ;  /* 0x0000803820007986 */ /* 0x000fe2000c101914 */
[----:B0-----:R-:W-:-:S03]  /*4330*/  LOP3.LUT R29, R3, 0x1c, RZ, 0xfc, !PT ;  /* 0x0000001c031d7812 */ /* 0x001fc600078efcff */
[----:B------:R-:W-:Y:S04]  /*4340*/  STG.E desc[UR20][R32.64+0x100], R76 ;  /* 0x0001004c20007986 */ /* 0x000fe8000c101914 */
[----:B------:R-:W-:Y:S01]  /*4350*/  STG.E desc[UR20][R32.64+0x280], R57 ;  /* 0x0002803920007986 */ /* 0x000fe2000c101914 */
[----:B---3--:R-:W-:-:S03]  /*4360*/  IMAD.WIDE.U32 R4, R29, 0x400, R60 ;  /* 0x000004001d047825 */ /* 0x008fc600078e003c */
[----:B------:R-:W-:Y:S01]  /*4370*/  STG.E desc[UR20][R32.64+0x300], R77 ;  /* 0x0003004d20007986 */ /* 0x000fe2000c101914 */
[----:B----4-:R-:W-:-:S03]  /*4380*/  IADD3 R28, P0, PT, R4, R2, RZ ;  /* 0x00000002041c7210 */ /* 0x010fc60007f1e0ff */
[----:B------:R-:W-:Y:S02]  /*4390*/  STG.E desc[UR20][R32.64+0x180], R100 ;  /* 0x0001806420007986 */ /* 0x000fe4000c101914 */
[----:B------:R-:W-:Y:S02]  /*43a0*/  IMAD.X R29, RZ, RZ, R5, P0 ;  /* 0x000000ffff1d7224 */ /* 0x000fe400000e0605 */
[----:B------:R0:W-:Y:S04]  /*43b0*/  STG.E desc[UR20][R32.64+0x380], R101 ;  /* 0x0003806520007986 */ /* 0x0001e8000c101914 */
[----:B------:R3:W-:Y:S04]  /*43c0*/  STG.E desc[UR20][R34.64+0x200], R31 ;  /* 0x0002001f22007986 */ /* 0x0007e8000c101914 */
[----:B------:R4:W-:Y:S01]  /*43d0*/  STG.E desc[UR20][R34.64], R30 ;  /* 0x0000001e22007986 */ /* 0x0009e2000c101914 */
[----:B0-----:R-:W0:Y:S03]  /*43e0*/  LDC.64 R32, c[0x0][0x390] ;  /* 0x0000e400ff207b82 */ /* 0x001e260000000a00 */
[----:B------:R-:W5:Y:S01]  /*43f0*/  LDSM.16.M88.4 R68, [R0+0x200] ;  /* 0x000200000044783b */ /* 0x000f620000000200 */
[----:B---3--:R-:W-:-:S03]  /*4400*/  LOP3.LUT R31, R3, 0x20, RZ, 0xfc, !PT ;  /* 0x00000020031f7812 */ /* 0x008fc600078efcff */
[----:B------:R-:W-:Y:S02]  /*4410*/  STG.E desc[UR20][R34.64+0x80], R58 ;  /* 0x0000803a22007986 */ /* 0x000fe4000c101914 */
[----:B--2---:R-:W-:Y:S02]  /*4420*/  IMAD.WIDE.U32 R4, R31, 0x400, R62 ;  /* 0x000004001f047825 */ /* 0x004fe400078e003e */
[----:B------:R-:W-:Y:S01]  /*4430*/  STG.E desc[UR20][R34.64+0x100], R78 ;  /* 0x0001004e22007986 */ /* 0x000fe2000c101914 */
[----:B----4-:R-:W2:Y:S03]  /*4440*/  LDC.64 R30, c[0x0][0x390] ;  /* 0x0000e400ff1e7b82 */ /* 0x010ea60000000a00 */
[----:B------:R-:W-:Y:S04]  /*4450*/  STG.E desc[UR20][R34.64+0x180], R102 ;  /* 0x0001806622007986 */ /* 0x000fe8000c101914 */
[----:B------:R-:W-:Y:S04]  /*4460*/  STG.E desc[UR20][R34.64+0x280], R59 ;  /* 0x0002803b22007986 */ /* 0x000fe8000c101914 */
[----:B------:R-:W-:Y:S04]  /*4470*/  STG.E desc[UR20][R34.64+0x300], R79 ;  /* 0x0003004f22007986 */ /* 0x000fe8000c101914 */
[----:B------:R3:W-:Y:S04]  /*4480*/  STG.E desc[UR20][R34.64+0x380], R103 ;  /* 0x0003806722007986 */ /* 0x0007e8000c101914 */
[----:B------:R4:W-:Y:S04]  /*4490*/  STG.E desc[UR20][R6.64], R24 ;  /* 0x0000001806007986 */ /* 0x0009e8000c101914 */
[----:B------:R0:W-:Y:S01]  /*44a0*/  STG.E desc[UR20][R6.64+0x200], R25 ;  /* 0x0002001906007986 */ /* 0x0001e2000c101914 */
[----:B---3--:R-:W-:-:S03]  /*44b0*/  LOP3.LUT R35, R3, 0x24, RZ, 0xfc, !PT ;  /* 0x0000002403237812 */ /* 0x008fc600078efcff */
[----:B------:R-:W-:Y:S01]  /*44c0*/  STG.E desc[UR20][R6.64+0x80], R52 ;  /* 0x0000803406007986 */ /* 0x000fe2000c101914 */
[----:B----4-:R-:W-:-:S03]  /*44d0*/  IADD3 R24, P0, PT, R4, R2, RZ ;  /* 0x0000000204187210 */ /* 0x010fc60007f1e0ff */
[----:B------:R-:W-:Y:S02]  /*44e0*/  STG.E desc[UR20][R6.64+0x100], R80 ;  /* 0x0001005006007986 */ /* 0x000fe4000c101914 */
[----:B0-----:R-:W-:Y:S02]  /*44f0*/  IMAD.X R25, RZ, RZ, R5, P0 ;  /* 0x000000ffff197224 */ /* 0x001fe400000e0605 */
[----:B------:R-:W-:Y:S01]  /*4500*/  STG.E desc[UR20][R6.64+0x280], R53 ;  /* 0x0002803506007986 */ /* 0x000fe2000c101914 */
[----:B------:R-:W-:Y:S02]  /*4510*/  IMAD.WIDE.U32 R4, R35, 0x400, R32 ;  /* 0x0000040023047825 */ /* 0x000fe400078e0020 */
[----:B------:R-:W0:Y:S01]  /*4520*/  LDC.64 R32, c[0x0][0x390] ;  /* 0x0000e400ff207b82 */ /* 0x000e220000000a00 */
[----:B------:R-:W-:Y:S04]  /*4530*/  STG.E desc[UR20][R6.64+0x300], R81 ;  /* 0x0003005106007986 */ /* 0x000fe8000c101914 */
[----:B-1----:R-:W-:Y:S04]  /*4540*/  STG.E desc[UR20][R6.64+0x180], R64 ;  /* 0x0001804006007986 */ /* 0x002fe8000c101914 */
[----:B------:R1:W-:Y:S04]  /*4550*/  STG.E desc[UR20][R6.64+0x380], R65 ;  /* 0x0003804106007986 */ /* 0x0003e8000c101914 */
[----:B------:R-:W3:Y:S04]  /*4560*/  LDSM.16.M88.4 R56, [R0+0x280] ;  /* 0x000280000038783b */ /* 0x000ee80000000200 */
[----:B------:R4:W-:Y:S01]  /*4570*/  STG.E desc[UR20][R28.64+0x200], R27 ;  /* 0x0002001b1c007986 */ /* 0x0009e2000c101914 */
[----:B-1----:R-:W-:-:S03]  /*4580*/  IADD3 R6, P0, PT, R4, R2, RZ ;  /* 0x0000000204067210 */ /* 0x002fc60007f1e0ff */
[----:B------:R1:W-:Y:S02]  /*4590*/  STG.E desc[UR20][R28.64], R26 ;  /* 0x0000001a1c007986 */ /* 0x0003e4000c101914 */
[----:B------:R-:W-:Y:S02]  /*45a0*/  IMAD.X R7, RZ, RZ, R5, P0 ;  /* 0x000000ffff077224 */ /* 0x000fe400000e0605 */
[----:B------:R-:W-:Y:S01]  /*45b0*/  STG.E desc[UR20][R28.64+0x80], R54 ;  /* 0x000080361c007986 */ /* 0x000fe2000c101914 */
[----:B----4-:R-:W-:-:S03]  /*45c0*/  LOP3.LUT R27, R3, 0x28, RZ, 0xfc, !PT ;  /* 0x00000028031b7812 */ /* 0x010fc600078efcff */
[----:B------:R-:W-:Y:S02]  /*45d0*/  STG.E desc[UR20][R28.64+0x100], R82 ;  /* 0x000100521c007986 */ /* 0x000fe4000c101914 */
[----:B--2---:R-:W-:Y:S02]  /*45e0*/  IMAD.WIDE.U32 R4, R27, 0x400, R30 ;  /* 0x000004001b047825 */ /* 0x004fe400078e001e */
[----:B------:R-:W-:Y:S01]  /*45f0*/  STG.E desc[UR20][R28.64+0x180], R66 ;  /* 0x000180421c007986 */ /* 0x000fe2000c101914 */
[----:B-1----:R-:W1:Y:S03]  /*4600*/  LDC.64 R26, c[0x0][0x390] ;  /* 0x0000e400ff1a7b82 */ /* 0x002e660000000a00 */
[----:B------:R-:W-:Y:S04]  /*4610*/  STG.E desc[UR20][R28.64+0x280], R55 ;  /* 0x000280371c007986 */ /* 0x000fe8000c101914 */
[----:B------:R-:W-:Y:S04]  /*4620*/  STG.E desc[UR20][R28.64+0x300], R83 ;  /* 0x000300531c007986 */ /* 0x000fe8000c101914 */
[----:B------:R2:W-:Y:S04]  /*4630*/  STG.E desc[UR20][R28.64+0x380], R67 ;  /* 0x000380431c007986 */ /* 0x0005e8000c101914 */
[----:B------:R4:W-:Y:S04]  /*4640*/  STG.E desc[UR20][R24.64], R20 ;  /* 0x0000001418007986 */ /* 0x0009e8000c101914 */
[----:B------:R0:W-:Y:S01]  /*4650*/  STG.E desc[UR20][R24.64+0x200], R21 ;  /* 0x0002001518007986 */ /* 0x0001e2000c101914 */
[----:B--2---:R-:W-:-:S03]  /*4660*/  LOP3.LUT R29, R3, 0x2c, RZ, 0xfc, !PT ;  /* 0x0000002c031d7812 */ /* 0x004fc600078efcff */
[----:B------:R-:W-:Y:S01]  /*4670*/  STG.E desc[UR20][R24.64+0x80], R48 ;  /* 0x0000803018007986 */ /* 0x000fe2000c101914 */
[----:B----4-:R-:W-:-:S03]  /*4680*/  IADD3 R20, P0, PT, R4, R2, RZ ;  /* 0x0000000204147210 */ /* 0x010fc60007f1e0ff */
[----:B------:R-:W-:Y:S02]  /*4690*/  STG.E desc[UR20][R24.64+0x100], R84 ;  /* 0x0001005418007986 */ /* 0x000fe4000c101914 */
[----:B0-----:R-:W-:Y:S02]  /*46a0*/  IMAD.X R21, RZ, RZ, R5, P0 ;  /* 0x000000ffff157224 */ /* 0x001fe400000e0605 */
[----:B------:R-:W-:Y:S01]  /*46b0*/  STG.E desc[UR20][R24.64+0x280], R49 ;  /* 0x0002803118007986 */ /* 0x000fe2000c101914 */
[----:B------:R-:W-:Y:S01]  /*46c0*/  IMAD.WIDE.U32 R4, R29, 0x400, R32 ;  /* 0x000004001d047825 */ /* 0x000fe200078e0020 */
[----:B------:R-:W-:Y:S02]  /*46d0*/  LOP3.LUT R33, R3, 0x30, RZ, 0xfc, !PT ;  /* 0x0000003003217812 */ /* 0x000fe400078efcff */
[----:B------:R-:W-:Y:S04]  /*46e0*/  STG.E desc[UR20][R24.64+0x300], R85 ;  /* 0x0003005518007986 */ /* 0x000fe8000c101914 */
[----:B-----5:R-:W-:Y:S04]  /*46f0*/  STG.E desc[UR20][R24.64+0x180], R68 ;  /* 0x0001804418007986 */ /* 0x020fe8000c101914 */
[----:B------:R0:W-:Y:S04]  /*4700*/  STG.E desc[UR20][R24.64+0x380], R69 ;  /* 0x0003804518007986 */ /* 0x0001e8000c101914 */
[----:B------:R2:W-:Y:S04]  /*4710*/  STG.E desc[UR20][R6.64], R22 ;  /* 0x0000001606007986 */ /* 0x0005e8000c101914 */
[----:B------:R4:W-:Y:S01]  /*4720*/  STG.E desc[UR20][R6.64+0x200], R23 ;  /* 0x0002001706007986 */ /* 0x0009e2000c101914 */
[----:B0-----:R-:W0:Y:S03]  /*4730*/  LDC.64 R24, c[0x0][0x390] ;  /* 0x0000e400ff187b82 */ /* 0x001e260000000a00 */
[----:B------:R-:W-:Y:S01]  /*4740*/  STG.E desc[UR20][R6.64+0x80], R50 ;  /* 0x0000803206007986 */ /* 0x000fe2000c101914 */
[----:B--2---:R-:W-:-:S03]  /*4750*/  IADD3 R22, P0, PT, R4, R2, RZ ;  /* 0x0000000204167210 */ /* 0x004fc60007f1e0ff */
[----:B------:R-:W-:Y:S02]  /*4760*/  STG.E desc[UR20][R6.64+0x100], R86 ;  /* 0x0001005606007986 */ /* 0x000fe4000c101914 */
[----:B----4-:R-:W-:Y:S02]  /*4770*/  IMAD.X R23, RZ, RZ, R5, P0 ;  /* 0x000000ffff177224 */ /* 0x010fe400000e0605 */
[----:B------:R-:W-:Y:S01]  /*4780*/  STG.E desc[UR20][R6.64+0x180], R70 ;  /* 0x0001804606007986 */ /* 0x000fe2000c101914 */
[----:B-1----:R-:W-:-:S03]  /*4790*/  IMAD.WIDE.U32 R4, R33, 0x400, R26 ;  /* 0x0000040021047825 */ /* 0x002fc600078e001a */
[----:B------:R-:W-:Y:S04]  /*47a0*/  STG.E desc[UR20][R6.64+0x280], R51 ;  /* 0x0002803306007986 */ /* 0x000fe8000c101914 */
[----:B------:R-:W-:Y:S04]  /*47b0*/  STG.E desc[UR20][R6.64+0x300], R87 ;  /* 0x0003005706007986 */ /* 0x000fe8000c101914 */
[----:B------:R1:W-:Y:S04]  /*47c0*/  STG.E desc[UR20][R6.64+0x380], R71 ;  /* 0x0003804706007986 */ /* 0x0003e8000c101914 */
[----:B------:R2:W-:Y:S04]  /*47d0*/  STG.E desc[UR20][R20.64], R16 ;  /* 0x0000001014007986 */ /* 0x0005e8000c101914 */
[----:B------:R-:W4:Y:S01]  /*47e0*/  LDSM.16.M88.4 R28, [R0+0x300] ;  /* 0x00030000001c783b */ /* 0x000f220000000200 */
[----:B-1----:R-:W1:Y:S03]  /*47f0*/  LDC.64 R6, c[0x0][0x390] ;  /* 0x0000e400ff067b82 */ /* 0x002e660000000a00 */
[----:B------:R-:W5:Y:S01]  /*4800*/  LDSM.16.M88.4 R32, [R0+0x380] ;  /* 0x000380000020783b */ /* 0x000f620000000200 */
[----:B--2---:R-:W-:-:S03]  /*4810*/  IADD3 R16, P0, PT, R4, R2, RZ ;  /* 0x0000000204107210 */ /* 0x004fc60007f1e0ff */
[----:B------:R-:W-:Y:S04]  /*4820*/  STG.E desc[UR20][R20.64+0x80], R40 ;  /* 0x0000802814007986 */ /* 0x000fe8000c101914 */
[----:B------:R-:W-:Y:S04]  /*4830*/  STG.E desc[UR20][R20.64+0x100], R88 ;  /* 0x0001005814007986 */ /* 0x000fe8000c101914 */
[----:B------:R2:W-:Y:S04]  /*4840*/  STG.E desc[UR20][R20.64+0x200], R17 ;  /* 0x0002001114007986 */ /* 0x0005e8000c101914 */
[----:B------:R-:W-:Y:S04]  /*4850*/  STG.E desc[UR20][R20.64+0x280], R41 ;  /* 0x0002802914007986 */ /* 0x000fe8000c101914 */
[----:B------:R-:W-:Y:S04]  /*4860*/  STG.E desc[UR20][R20.64+0x300], R89 ;  /* 0x0003005914007986 */ /* 0x000fe8000c101914 */
[----:B---3--:R-:W-:Y:S01]  /*4870*/  STG.E desc[UR20][R20.64+0x180], R56 ;  /* 0x0001803814007986 */ /* 0x008fe2000c101914 */
[----:B--2---:R-:W-:Y:S01]  /*4880*/  IMAD.X R17, RZ, RZ, R5, P0 ;  /* 0x000000ffff117224 */ /* 0x004fe200000e0605 */
[----:B------:R-:W-:-:S02]  /*4890*/  LOP3.LUT R5, R3, 0x34, RZ, 0xfc, !PT ;  /* 0x0000003403057812 */ /* 0x000fc400078efcff */
[----:B------:R2:W-:Y:S03]  /*48a0*/  STG.E desc[UR20][R20.64+0x380], R57 ;  /* 0x0003803914007986 */ /* 0x0005e6000c101914 */
[----:B0-----:R-:W-:Y:S01]  /*48b0*/  IMAD.WIDE.U32 R4, R5, 0x400, R24 ;  /* 0x0000040005047825 */ /* 0x001fe200078e0018 */
[----:B------:R0:W-:Y:S01]  /*48c0*/  STG.E desc[UR20][R22.64], R18 ;  /* 0x0000001216007986 */ /* 0x0001e2000c101914 */
[----:B------:R-:W-:-:S03]  /*48d0*/  LOP3.LUT R25, R3, 0x38, RZ, 0xfc, !PT ;  /* 0x0000003803197812 */ /* 0x000fc600078efcff */
[----:B------:R3:W-:Y:S01]  /*48e0*/  STG.E desc[UR20][R22.64+0x200], R19 ;  /* 0x0002001316007986 */ /* 0x0007e2000c101914 */
[----:B--2---:R-:W2:Y:S03]  /*48f0*/  LDC.64 R20, c[0x0][0x390] ;  /* 0x0000e400ff147b82 */ /* 0x004ea60000000a00 */
[----:B------:R2:W-:Y:S01]  /*4900*/  STG.E desc[UR20][R22.64+0x80], R42 ;  /* 0x0000802a16007986 */ /* 0x0005e2000c101914 */
[----:B0-----:R-:W-:-:S03]  /*4910*/  IADD3 R18, P0, PT, R4, R2, RZ ;  /* 0x0000000204127210 */ /* 0x001fc60007f1e0ff */
[----:B------:R0:W-:Y:S02]  /*4920*/  STG.E desc[UR20][R22.64+0x100], R90 ;  /* 0x0001005a16007986 */ /* 0x0001e4000c101914 */
[----:B---3--:R-:W-:Y:S02]  /*4930*/  IMAD.X R19, RZ, RZ, R5, P0 ;  /* 0x000000ffff137224 */ /* 0x008fe400000e0605 */
[----:B------:R0:W-:Y:S01]  /*4940*/  STG.E desc[UR20][R22.64+0x180], R58 ;  /* 0x0001803a16007986 */ /* 0x0001e2000c101914 */
[----:B-1----:R-:W-:Y:S01]  /*4950*/  IMAD.WIDE.U32 R4, R25, 0x400, R6 ;  /* 0x0000040019047825 */ /* 0x002fe200078e0006 */
[----:B------:R-:W-:Y:S02]  /*4960*/  LOP3.LUT R7, R3, 0x3c, RZ, 0xfc, !PT ;  /* 0x0000003c03077812 */ /* 0x000fe400078efcff */
[----:B------:R0:W-:Y:S01]  /*4970*/  STG.E desc[UR20][R22.64+0x280], R43 ;  /* 0x0002802b16007986 */ /* 0x0001e2000c101914 */
[----:B------:R-:W-:-:S03]  /*4980*/  IADD3 R4, P0, PT, R4, R2, RZ ;  /* 0x0000000204047210 */ /* 0x000fc60007f1e0ff */
[----:B------:R0:W-:Y:S02]  /*4990*/  STG.E desc[UR20][R22.64+0x300], R91 ;  /* 0x0003005b16007986 */ /* 0x0001e4000c101914 */
[----:B------:R-:W-:Y:S02]  /*49a0*/  IMAD.X R5, RZ, RZ, R5, P0 ;  /* 0x000000ffff057224 */ /* 0x000fe400000e0605 */
[----:B------:R0:W-:Y:S01]  /*49b0*/  STG.E desc[UR20][R22.64+0x380], R59 ;  /* 0x0003803b16007986 */ /* 0x0001e2000c101914 */
[----:B--2---:R-:W-:-:S03]  /*49c0*/  IMAD.WIDE.U32 R6, R7, 0x400, R20 ;  /* 0x0000040007067825 */ /* 0x004fc600078e0014 */
[----:B------:R0:W-:Y:S01]  /*49d0*/  STG.E desc[UR20][R16.64], R12 ;  /* 0x0000000c10007986 */ /* 0x0001e2000c101914 */
[----:B------:R-:W-:-:S03]  /*49e0*/  IADD3 R2, P0, PT, R6, R2, RZ ;  /* 0x0000000206027210 */ /* 0x000fc60007f1e0ff */
[----:B------:R0:W-:Y:S02]  /*49f0*/  STG.E desc[UR20][R16.64+0x80], R44 ;  /* 0x0000802c10007986 */ /* 0x0001e4000c101914 */
[----:B------:R-:W-:Y:S02]  /*4a00*/  IMAD.X R3, RZ, RZ, R7, P0 ;  /* 0x000000ffff037224 */ /* 0x000fe400000e0607 */
[----:B------:R0:W-:Y:S04]  /*4a10*/  STG.E desc[UR20][R16.64+0x100], R92 ;  /* 0x0001005c10007986 */ /* 0x0001e8000c101914 */
[----:B------:R0:W-:Y:S04]  /*4a20*/  STG.E desc[UR20][R16.64+0x200], R13 ;  /* 0x0002000d10007986 */ /* 0x0001e8000c101914 */
[----:B------:R0:W-:Y:S04]  /*4a30*/  STG.E desc[UR20][R16.64+0x280], R45 ;  /* 0x0002802d10007986 */ /* 0x0001e8000c101914 */
[----:B------:R0:W-:Y:S04]  /*4a40*/  STG.E desc[UR20][R16.64+0x300], R93 ;  /* 0x0003005d10007986 */ /* 0x0001e8000c101914 */
[----:B----4-:R0:W-:Y:S04]  /*4a50*/  STG.E desc[UR20][R16.64+0x180], R28 ;  /* 0x0001801c10007986 */ /* 0x0101e8000c101914 */
[----:B------:R0:W-:Y:S04]  /*4a60*/  STG.E desc[UR20][R16.64+0x380], R29 ;  /* 0x0003801d10007986 */ /* 0x0001e8000c101914 */
        /* <DEDUP_REMOVED lines=14> */
[----:B-----5:R0:W-:Y:S04]  /*4b50*/  STG.E desc[UR20][R4.64+0x180], R32 ;  /* 0x0001802004007986 */ /* 0x0201e8000c101914 */
        /* <DEDUP_REMOVED lines=8> */
[----:B------:R0:W-:Y:S01]  /*4be0*/  STG.E desc[UR20][R2.64+0x380], R35 ;  /* 0x0003802302007986 */ /* 0x0001e2000c101914 */
[----:B------:R-:W-:Y:S06]  /*4bf0*/  BAR.SYNC.DEFER_BLOCKING 0x0 ;  /* 0x0000000000007b1d */ /* 0x000fec0000010000 */
[----:B------:R-:W-:Y:S05]  /*4c00*/  @P1 BRA `(.L_x_8) ;  /* 0x00000000009c1947 */ /* 0x000fea0003800000 */
[----:B------:R-:W-:Y:S01]  /*4c10*/  NOP ;  /* 0x0000000000007918 */ /* 0x000fe20000000000 */
[----:B------:R-:W-:Y:S01]  /*4c20*/  UMOV UR4, 0x50 ;  /* 0x0000005000047882 */ /* 0x000fe20000000000 */
[----:B------:R-:W-:Y:S01]  /*4c30*/  IMAD.U32 R0, RZ, RZ, UR11 ;  /* 0x0000000bff007e24 */ /* 0x000fe2000f8e00ff */
[----:B------:R-:W-:Y:S01]  /*4c40*/  ULEA UR9, UR9, UR4, 0x18 ;  /* 0x0000000409097291 */ /* 0x000fe2000f8ec0ff */
[----:B0-----:R-:W-:Y:S02]  /*4c50*/  IMAD.MOV.U32 R3, RZ, RZ, 0xff ;  /* 0x000000ffff037424 */ /* 0x001fe400078e00ff */
[----:B------:R-:W-:Y:S01]  /*4c60*/  IMAD.MOV.U32 R7, RZ, RZ, 0x1 ;  /* 0x00000001ff077424 */ /* 0x000fe200078e00ff */
[----:B------:R-:W-:-:S04]  /*4c70*/  LOP3.LUT R0, R0, 0xffff, RZ, 0xc0, !PT ;  /* 0x0000ffff00007812 */ /* 0x000fc800078ec0ff */
[----:B------:R-:W-:Y:S01]  /*4c80*/  SHF.R.U32.HI R0, RZ, 0x5, R0 ;  /* 0x00000005ff007819 */ /* 0x000fe20000011600 */
[----:B------:R-:W0:Y:S04]  /*4c90*/  LDS R5, [UR9] ;  /* 0x00000009ff057984 */ /* 0x000e280008000800 */
[----:B------:R-:W-:Y:S01]  /*4ca0*/  VIADD R2, R0, 0x10 ;  /* 0x0000001000027836 */ /* 0x000fe20000000000 */
[----:B------:R-:W-:-:S04]  /*4cb0*/  SHF.L.U32 R0, R3, R0, RZ ;  /* 0x0000000003007219 */ /* 0x000fc800000006ff */
[----:B------:R-:W-:-:S04]  /*4cc0*/  SHF.L.U32 R3, R7, R2, RZ ;  /* 0x0000000207037219 */ /* 0x000fc800000006ff */
[----:B------:R-:W-:-:S04]  /*4cd0*/  LOP3.LUT R0, R3, R0, RZ, 0xfc, !PT ;  /* 0x0000000003007212 */ /* 0x000fc800078efcff */
[C---:B------:R-:W-:Y:S02]  /*4ce0*/  LOP3.LUT R2, R0.reuse, 0xffff, RZ, 0xc0, !PT ;  /* 0x0000ffff00027812 */ /* 0x040fe400078ec0ff */
[----:B0-----:R-:W-:-:S04]  /*4cf0*/  LOP3.LUT R3, R0, 0xffff, R5, 0x80, !PT ;  /* 0x0000ffff00037812 */ /* 0x001fc800078e8005 */
[----:B------:R-:W-:-:S13]  /*4d00*/  ISETP.NE.AND P0, PT, R3, R2, PT ;  /* 0x000000020300720c */ /* 0x000fda0003f05270 */
[----:B------:R-:W-:Y:S05]  /*4d10*/  @P0 BRA `(.L_x_9) ;  /* 0x0000000000500947 */ /* 0x000fea0003800000 */
[----:B------:R-:W-:Y:S02]  /*4d20*/  SHF.R.U32.HI R5, RZ, 0x10, R5 ;  /* 0x00000010ff057819 */ /* 0x000fe40000011605 */
[----:B------:R-:W-:-:S04]  /*4d30*/  SHF.R.U32.HI R2, RZ, 0x10, R0 ;  /* 0x00000010ff027819 */ /* 0x000fc80000011600 */
[----:B------:R-:W-:-:S04]  /*4d40*/  LOP3.LUT R5, R5, R2, RZ, 0xc0, !PT ;  /* 0x0000000205057212 */ /* 0x000fc800078ec0ff */
[----:B------:R-:W-:-:S13]  /*4d50*/  ISETP.NE.AND P0, PT, R5, R2, PT ;  /* 0x000000020500720c */ /* 0x000fda0003f05270 */
[----:B------:R-:W-:Y:S05]  /*4d60*/  @P0 BRA `(.L_x_10) ;  /* 0x0000000000300947 */ /* 0x000fea0003800000 */
[----:B------:R-:W-:Y:S01]  /*4d70*/  R2UR UR4, R0 ;  /* 0x00000000000472ca */ /* 0x000fe200000e0000 */
[----:B------:R-:W-:Y:S01]  /*4d80*/  VOTEU.ANY UR5, UPT, PT ;  /* 0x0000000000057886 */ /* 0x000fe200038e0100 */
[----:B------:R-:W0:Y:S01]  /*4d90*/  S2R R0, SR_LANEID ;  /* 0x0000000000007919 */ /* 0x000e220000000000 */
[----:B------:R-:W-:-:S10]  /*4da0*/  UFLO.U32 UR5, UR5 ;  /* 0x00000005000572bd */ /* 0x000fd400080e0000 */
[----:B------:R-:W-:-:S06]  /*4db0*/  ULOP3.LUT UR4, URZ, UR4, URZ, 0x33, !UPT ;  /* 0x00000004ff047292 */ /* 0x000fcc000f8e33ff */
[----:B------:R-:W-:-:S04]  /*4dc0*/  IMAD.U32 R2, RZ, RZ, UR4 ;  /* 0x00000004ff027e24 */ /* 0x000fc8000f8e00ff */
[----:B------:R-:W1:Y:S02]  /*4dd0*/  REDUX UR6, R2 ;  /* 0x00000000020673c4 */ /* 0x000e640000000000 */
[----:B------:R2:W-:Y:S01]  /*4de0*/  UTCATOMSWS.AND URZ, UR4 ;  /* 0x0000000400ff79e3 */ /* 0x0005e20008000000 */
[----:B0-----:R-:W-:Y:S01]  /*4df0*/  ISETP.EQ.U32.AND P0, PT, R0, UR5, PT ;  /* 0x0000000500007c0c */ /* 0x001fe2000bf02070 */
[----:B-1----:R-:W-:-:S12]  /*4e00*/  IMAD.U32 R0, RZ, RZ, UR6 ;  /* 0x00000006ff007e24 */ /* 0x002fd8000f8e00ff */
[----:B------:R2:W-:Y:S01]  /*4e10*/  @P0 ATOMS.AND RZ, [UR9], R0 ;  /* 0x00000000ffff098c */ /* 0x0005e2000a800009 */
[----:B------:R-:W-:Y:S05]  /*4e20*/  BRA `(.L_x_8) ;  /* 0x0000000000147947 */ /* 0x000fea0003800000 */
.L_x_10:
[----:B------:R-:W-:-:S07]  /*4e30*/  MOV R2, 0x4e50 ;  /* 0x00004e5000027802 */ /* 0x000fce0000000f00 */
[----:B------:R-:W-:Y:S05]  /*4e40*/  CALL.REL.NOINC `($__internal_0_$__cuda_sm10x_tcgen05_guardrail_trap_col_being_dealloced_not_returned_by_alloc) ;  /* 0x0000000000207944 */ /* 0x000fea0003c00000 */
[----:B------:R-:W-:Y:S05]  /*4e50*/  BRA `(.L_x_8) ;  /* 0x0000000000087947 */ /* 0x000fea0003800000 */
.L_x_9:
[----:B------:R-:W-:-:S07]  /*4e60*/  MOV R2, 0x4e80 ;  /* 0x00004e8000027802 */ /* 0x000fce0000000f00 */
[----:B------:R-:W-:Y:S05]  /*4e70*/  CALL.REL.NOINC `($__internal_2_$__cuda_sm10x_tcgen05_guardrail_trap_unallocated_columns_being_dealloced) ;  /* 0x00000000002c7944 */ /* 0x000fea0003c00000 */
.L_x_8:
[----:B------:R-:W-:Y:S01]  /*4e80*/  NOP ;  /* 0x0000000000007918 */ /* 0x000fe20000000000 */
[----:B--2---:R-:W-:Y:S05]  /*4e90*/  EXIT ;  /* 0x000000000000794d */ /* 0x004fea0003800000 */
.L_x_7:
[----:B------:R-:W0:Y:S02]  /*4ea0*/  SYNCS.PHASECHK.TRANS64.TRYWAIT P0, [UR10+0xa000], RZ ;  /* 0x00a000ffff0075a7 */ /* 0x000e24000800110a */
[----:B0-----:R-:W-:Y:S05]  /*4eb0*/  @!P0 BRA `(.L_x_7) ;  /* 0xfffffffc00f88947 */ /* 0x001fea000383ffff */
[----:B------:R-:W-:Y:S05]  /*4ec0*/  BRA `(.L_x_11) ;  /* 0xffffffe800747947 */ /* 0x000fea000383ffff */
        .weak           $__internal_0_$__cuda_sm10x_tcgen05_guardrail_trap_col_being_dealloced_not_returned_by_alloc
        .type           $__internal_0_$__cuda_sm10x_tcgen05_guardrail_trap_col_being_dealloced_not_returned_by_alloc,@function
        .size           $__internal_0_$__cuda_sm10x_tcgen05_guardrail_trap_col_being_dealloced_not_returned_by_alloc,($__internal_1_$__cuda_sm10x_tcgen05_guardrail_trap_phase_invalid_during_alloc - $__internal_0_$__cuda_sm10x_tcgen05_guardrail_trap_col_being_dealloced_not_returned_by_alloc)
$__internal_0_$__cuda_sm10x_tcgen05_guardrail_trap_col_being_dealloced_not_returned_by_alloc:
[----:B------:R-:W-:Y:S05]  /*4ed0*/  BPT.TRAP 0x1 ;  /* 0x000000040000795c */ /* 0x000fea0000300000 */
[----:B------:R-:W-:-:S04]  /*4ee0*/  IMAD.MOV.U32 R3, RZ, RZ, 0x0 ;  /* 0x00000000ff037424 */ /* 0x000fc800078e00ff */
[----:B------:R-:W-:Y:S05]  /*4ef0*/  RET.REL.NODEC R2 `(gluon_mma) ;  /* 0xffffffb002407950 */ /* 0x000fea0003c3ffff */
        .weak           $__internal_1_$__cuda_sm10x_tcgen05_guardrail_trap_phase_invalid_during_alloc
        .type           $__internal_1_$__cuda_sm10x_tcgen05_guardrail_trap_phase_invalid_during_alloc,@function
        .size           $__internal_1_$__cuda_sm10x_tcgen05_guardrail_trap_phase_invalid_during_alloc,($__internal_2_$__cuda_sm10x_tcgen05_guardrail_trap_unallocated_columns_being_dealloced - $__internal_1_$__cuda_sm10x_tcgen05_guardrail_trap_phase_invalid_during_alloc)
$__internal_1_$__cuda_sm10x_tcgen05_guardrail_trap_phase_invalid_during_alloc:
[----:B------:R-:W-:Y:S05]  /*4f00*/  BPT.TRAP 0x1 ;  /* 0x000000040000795c */ /* 0x000fea0000300000 */
[----:B------:R-:W-:-:S04]  /*4f10*/  IMAD.MOV.U32 R3, RZ, RZ, 0x0 ;  /* 0x00000000ff037424 */ /* 0x000fc800078e00ff */
[----:B------:R-:W-:Y:S05]  /*4f20*/  RET.REL.NODEC R2 `(gluon_mma) ;  /* 0xffffffb002347950 */ /* 0x000fea0003c3ffff */
        .weak           $__internal_2_$__cuda_sm10x_tcgen05_guardrail_trap_unallocated_columns_being_dealloced
        .type           $__internal_2_$__cuda_sm10x_tcgen05_guardrail_trap_unallocated_columns_being_dealloced,@function
        .size           $__internal_2_$__cuda_sm10x_tcgen05_guardrail_trap_unallocated_columns_being_dealloced,(.L_x_15 - $__internal_2_$__cuda_sm10x_tcgen05_guardrail_trap_unallocated_columns_being_dealloced)
$__internal_2_$__cuda_sm10x_tcgen05_guardrail_trap_unallocated_columns_being_dealloced:
[----:B------:R-:W-:Y:S05]  /*4f30*/  BPT.TRAP 0x1 ;  /* 0x000000040000795c */ /* 0x000fea0000300000 */
[----:B------:R-:W-:-:S04]  /*4f40*/  IMAD.MOV.U32 R3, RZ, RZ, 0x0 ;  /* 0x00000000ff037424 */ /* 0x000fc800078e00ff */
[----:B------:R-:W-:Y:S05]  /*4f50*/  RET.REL.NODEC R2 `(gluon_mma) ;  /* 0xffffffb002287950 */ /* 0x000fea0003c3ffff */
.L_x_12:
[----:B------:R-:W-:-:S00]  /*4f60*/  BRA `(.L_x_12) ;  /* 0xfffffffc00fc7947 */ /* 0x000fc0000383ffff */
[----:B------:R-:W-:-:S00]  /*4f70*/  NOP ;  /* 0x0000000000007918 */ /* 0x000fc00000000000 */
        /* <DEDUP_REMOVED lines=8> */
.L_x_15:


//--------------------- .nv.shared.gluon_mma      --------------------------
	.section	.nv.shared.gluon_mma,"aw",@nobits
	.sectionflags	@""
	.align	16
	.zero		1024


//--------------------- .nv.shared.reserved.0     --------------------------
	.section	.nv.shared.reserved.0,"aw",@nobits
	.align	8
	.weak		__nv_reservedSMEM_offset_0_alias
	.size		__nv_reservedSMEM_offset_0_alias, 0, 64
	.other		__nv_reservedSMEM_offset_0_alias,@"STO_CUDA_RESERVED_SHARED STV_DEFAULT"
__nv_reservedSMEM_offset_0_alias:
	.zero		0
.nv.shared.reserved.0:
	.zero		64
	.weak		__nv_reservedSMEM_allocation_phase
	.type		__nv_reservedSMEM_allocation_phase,@object
	.size		__nv_reservedSMEM_allocation_phase,(.L_0 - __nv_reservedSMEM_allocation_phase)
__nv_reservedSMEM_allocation_phase:
	.zero		1
.L_0:
	.zero		7
	.weak		__nv_reservedSMEM_devtool_atexit_pc
	.type		__nv_reservedSMEM_devtool_atexit_pc,@object
	.size		__nv_reservedSMEM_devtool_atexit_pc,(__nv_reservedSMEM_allocation_mask - __nv_reservedSMEM_devtool_atexit_pc)
__nv_reservedSMEM_devtool_atexit_pc:
	.zero		8
	.weak		__nv_reservedSMEM_allocation_mask
	.type		__nv_reservedSMEM_allocation_mask,@object
	.size		__nv_reservedSMEM_allocation_mask,(.L_2 - __nv_reservedSMEM_allocation_mask)
__nv_reservedSMEM_allocation_mask:
	.zero		4
.L_2:


//--------------------- .nv.constant0.gluon_mma   --------------------------
	.section	.nv.constant0.gluon_mma,"a",@progbits
	.sectionflags	@""
	.align	4
.nv.constant0.gluon_mma:
	.zero		936


//--------------------- SYMBOLS --------------------------

	.type		.nv.reservedSmem.offset0,@object
	.size		.nv.reservedSmem.offset0,0x4
	.type		.nv.reservedSmem.cap,@object
	.size		.nv.reservedSmem.cap,0x4
